	.target	sm_100a

	.elftype	@"ET_EXEC"


//--------------------- .note.nv.tkinfo           --------------------------
	.section	.note.nv.tkinfo,"",@"SHT_NOTE"
	.sectionflags	@"SHF_NOTE_NV_TKINFO"
	.tkinfo
        /*0018*/ 	.word	0x00000081
        /*0030*/ 	.string	""
        /*0030*/ 	.string	"ptxas-blackwell"
        /*0030*/ 	.string	"Cuda compilation tools, release 12.9, V12.9.86"
        /*0030*/ 	.string	"Build cuda_12.9.r12.9/compiler.36037853_0"
        /*0030*/ 	.string	"-v  -suppress-debug-info  -lineinfo  -arch sm_100a "



//--------------------- .note.nv.cuver            --------------------------
	.section	.note.nv.cuver,"",@"SHT_NOTE"
	.sectionflags	@"SHF_NOTE_NV_CUVER"
        /*0018*/ 	.short	0x0001
        /*001a*/ 	.short	0x0064
        /*001c*/ 	.short	0x0001
        /*001e*/ 	.short	0x0000
        /*0020*/ 	.short	0x0001
        /*0022*/ 	.short	0x0000


//--------------------- .nv.info                  --------------------------
	.section	.nv.info,"",@"SHT_CUDA_INFO"
	.align	4


	//----- nvinfo : EIATTR_REGCOUNT
	.align		4
        /*0000*/ 	.byte	0x04, 0x2f
        /*0002*/ 	.short	(.L_4 - .L_3)
	.align		4
.L_3:
        /*0004*/ 	.word	index@(gluon_mma)
        /*0008*/ 	.word	0x000000ff


	//----- nvinfo : EIATTR_FRAME_SIZE
	.align		4
.L_4:
        /*000c*/ 	.byte	0x04, 0x11
        /*000e*/ 	.short	(.L_6 - .L_5)
	.align		4
.L_5:
        /*0010*/ 	.word	index@($__internal_2_$__cuda_sm10x_tcgen05_guardrail_trap_unallocated_columns_being_dealloced)
        /*0014*/ 	.word	0x00000228


	//----- nvinfo : EIATTR_FRAME_SIZE
	.align		4
.L_6:
        /*0018*/ 	.byte	0x04, 0x11
        /*001a*/ 	.short	(.L_8 - .L_7)
	.align		4
.L_7:
        /*001c*/ 	.word	index@($__internal_1_$__cuda_sm10x_tcgen05_guardrail_trap_phase_invalid_during_alloc)
        /*0020*/ 	.word	0x00000228


	//----- nvinfo : EIATTR_FRAME_SIZE
	.align		4
.L_8:
        /*0024*/ 	.byte	0x04, 0x11
        /*0026*/ 	.short	(.L_10 - .L_9)
	.align		4
.L_9:
        /*0028*/ 	.word	index@($__internal_0_$__cuda_sm10x_tcgen05_guardrail_trap_col_being_dealloced_not_returned_by_alloc)
        /*002c*/ 	.word	0x00000228


	//----- nvinfo : EIATTR_FRAME_SIZE
	.align		4
.L_10:
        /*0030*/ 	.byte	0x04, 0x11
        /*0032*/ 	.short	(.L_12 - .L_11)
	.align		4
.L_11:
        /*0034*/ 	.word	index@(gluon_mma)
        /*0038*/ 	.word	0x00000228


	//----- nvinfo : EIATTR_MIN_STACK_SIZE
	.align		4
.L_12:
        /*003c*/ 	.byte	0x04, 0x12
        /*003e*/ 	.short	(.L_14 - .L_13)
	.align		4
.L_13:
        /*0040*/ 	.word	index@(gluon_mma)
        /*0044*/ 	.word	0x00000228
.L_14:


//--------------------- .nv.info.gluon_mma        --------------------------
	.section	.nv.info.gluon_mma,"",@"SHT_CUDA_INFO"
	.sectionflags	@""
	.align	4


	//----- nvinfo : EIATTR_CUDA_API_VERSION
	.align		4
        /*0000*/ 	.byte	0x04, 0x37
        /*0002*/ 	.short	(.L_16 - .L_15)
.L_15:
        /*0004*/ 	.word	0x00000081


	//----- nvinfo : EIATTR_KPARAM_INFO
	.align		4
.L_16:
        /*0008*/ 	.byte	0x04, 0x17
        /*000a*/ 	.short	(.L_18 - .L_17)
.L_17:
        /*000c*/ 	.word	0x00000000
        /*0010*/ 	.short	0x0004
        /*0012*/ 	.short	0x0020
        /*0014*/ 	.byte	0x00, 0xf4, 0x21, 0x00


	//----- nvinfo : EIATTR_KPARAM_INFO
	.align		4
.L_18:
        /*0018*/ 	.byte	0x04, 0x17
        /*001a*/ 	.short	(.L_20 - .L_19)
.L_19:
        /*001c*/ 	.word	0x00000000
        /*0020*/ 	.short	0x0003
        /*0022*/ 	.short	0x0018
        /*0024*/ 	.byte	0x00, 0xf4, 0x21, 0x00


	//----- nvinfo : EIATTR_KPARAM_INFO
	.align		4
.L_20:
        /*0028*/ 	.byte	0x04, 0x17
        /*002a*/ 	.short	(.L_22 - .L_21)
.L_21:
        /*002c*/ 	.word	0x00000000
        /*0030*/ 	.short	0x0002
        /*0032*/ 	.short	0x0010
        /*0034*/ 	.byte	0x00, 0xf4, 0x21, 0x00


	//----- nvinfo : EIATTR_KPARAM_INFO
	.align		4
.L_22:
        /*0038*/ 	.byte	0x04, 0x17
        /*003a*/ 	.short	(.L_24 - .L_23)
.L_23:
        /*003c*/ 	.word	0x00000000
        /*0040*/ 	.short	0x0001
        /*0042*/ 	.short	0x0008
        /*0044*/ 	.byte	0x00, 0xf4, 0x21, 0x00


	//----- nvinfo : EIATTR_KPARAM_INFO
	.align		4
.L_24:
        /*0048*/ 	.byte	0x04, 0x17
        /*004a*/ 	.short	(.L_26 - .L_25)
.L_25:
        /*004c*/ 	.word	0x00000000
        /*0050*/ 	.short	0x0000
        /*0052*/ 	.short	0x0000
        /*0054*/ 	.byte	0x00, 0xf4, 0x21, 0x00


	//----- nvinfo : EIATTR_AT_ENTRY_FRAGMENTS
	.align		4
.L_26:
        /*0058*/ 	.byte	0x04, 0x4f
        /*005a*/ 	.short	(.L_28 - .L_27)


	//   ....[0]....
.L_27:
        /*005c*/ 	.word	0x00000004


	//----- nvinfo : EIATTR_RESERVED_SMEM_USED
	.align		4
.L_28:
        /*0060*/ 	.byte	0x01, 0x41
	.zero		2


	//----- nvinfo : EIATTR_SPARSE_MMA_MASK
	.align		4
        /*0064*/ 	.byte	0x03, 0x50
        /*0066*/ 	.short	0x0000


	//----- nvinfo : EIATTR_TCGEN05_1CTA_USED
	.align		4
        /*0068*/ 	.byte	0x01, 0x51
	.zero		2


	//----- nvinfo : EIATTR_MAXREG_COUNT
	.align		4
        /*006c*/ 	.byte	0x03, 0x1b
        /*006e*/ 	.short	0x00ff


	//----- nvinfo : EIATTR_NUM_BARRIERS
	.align		4
        /*0070*/ 	.byte	0x02, 0x4c
        /*0072*/ 	.byte	0x01
	.zero		1


	//----- nvinfo : EIATTR_ANNOTATIONS
	.align		4
        /*0074*/ 	.byte	0x04, 0x55
        /*0076*/ 	.short	(.L_30 - .L_29)


	//   ....[0]....
.L_29:
        /*0078*/ 	.word	0x00000001
        /*007c*/ 	.byte	0xd0, 0x15, 0x00, 0x00, 0x01, 0x00, 0x00, 0x00, 0xf0, 0x15, 0x00, 0x00, 0x01, 0x00, 0x00, 0x00
        /* <DEDUP_REMOVED lines=89> */
        /*061c*/ 	.byte	0x40, 0x76, 0x00, 0x00, 0x01, 0x00, 0x00, 0x00, 0x50, 0x76, 0x00, 0x00


	//----- nvinfo : EIATTR_INT_WARP_WIDE_INSTR_OFFSETS
	.align		4
.L_30:
        /*0628*/ 	.byte	0x04, 0x31
        /*062a*/ 	.short	(.L_32 - .L_31)


	//   ....[0]....
.L_31:
        /*062c*/ 	.word	0x000021b0


	//   ....[1]....
        /*0630*/ 	.word	0x000021d0


	//   ....[2]....
        /*0634*/ 	.word	0x00002aa0


	//   ....[3]....
        /*0638*/ 	.word	0x00002ab0


	//   ....[4]....
        /*063c*/ 	.word	0x00007ac0


	//   ....[5]....
        /*0640*/ 	.word	0x00007b10


	//----- nvinfo : EIATTR_COOP_GROUP_MASK_REGIDS
	.align		4
.L_32:
        /*0644*/ 	.byte	0x04, 0x29
        /*0646*/ 	.short	(.L_34 - .L_33)


	//   ....[0]....
.L_33:
        /*0648*/ 	.word	0xffffffff


	//   ....[1]....
        /*064c*/ 	.word	0xffffffff


	//   ....[2]....
        /*0650*/ 	.word	0xffffffff


	//   ....[3]....
        /*0654*/ 	.word	0xffffffff


	//----- nvinfo : EIATTR_COOP_GROUP_INSTR_OFFSETS
	.align		4
.L_34:
        /*0658*/ 	.byte	0x04, 0x28
        /*065a*/ 	.short	(.L_36 - .L_35)


	//   ....[0]....
.L_35:
        /*065c*/ 	.word	0x00000060


	//   ....[1]....
        /*0660*/ 	.word	0x00000320


	//   ....[2]....
        /*0664*/ 	.word	0x00007950


	//   ....[3]....
        /*0668*/ 	.word	0x00007bc0


	//----- nvinfo : EIATTR_VRC_CTA_INIT_COUNT
	.align		4
.L_36:
        /*066c*/ 	.byte	0x02, 0x4a
        /*066e*/ 	.byte	0x80
	.zero		1


	//----- nvinfo : EIATTR_MBARRIER_INSTR_OFFSETS
	.align		4
        /*0670*/ 	.byte	0x04, 0x39
        /*0672*/ 	.short	(.L_38 - .L_37)


	//   ....[0]....
.L_37:
        /*0674*/ 	.word	0x00002840
        /*0678*/ 	.word	0x000000ff
        /*067c*/ 	.word	0x00006000
        /*0680*/ 	.short	0x0100
        /*0682*/ 	.byte	0x07
	.zero		1


	//   ....[1]....
        /*0684*/ 	.word	0x00002b20
        /*0688*/ 	.word	0x000000ff
        /*068c*/ 	.word	0x00006000
        /*0690*/ 	.short	0x010a
        /*0692*/ 	.byte	0x07
	.zero		1


	//   ....[2]....
        /*0694*/ 	.word	0x00002c60
        /*0698*/ 	.word	0x000000ff
        /*069c*/ 	.word	0x00006000
        /*06a0*/ 	.short	0x0108
        /*06a2*/ 	.byte	0x07
	.zero		1


	//   ....[3]....
        /*06a4*/ 	.word	0x00007be0
        /*06a8*/ 	.word	0x000000ff
        /*06ac*/ 	.word	0x00006000
        /*06b0*/ 	.short	0x010a
        /*06b2*/ 	.byte	0x07
	.zero		1


	//----- nvinfo : EIATTR_NUM_MBARRIERS
	.align		4
.L_38:
        /*06b4*/ 	.byte	0x03, 0x38
        /*06b6*/ 	.short	0x0001


	//----- nvinfo : EIATTR_EXIT_INSTR_OFFSETS
	.align		4
        /*06b8*/ 	.byte	0x04, 0x1c
        /*06ba*/ 	.short	(.L_40 - .L_39)


	//   ....[0]....
.L_39:
        /*06bc*/ 	.word	0x00007bd0


	//----- nvinfo : EIATTR_REQNTID
	.align		4
.L_40:
        /*06c0*/ 	.byte	0x04, 0x10
        /*06c2*/ 	.short	(.L_42 - .L_41)
.L_41:
        /*06c4*/ 	.word	0x00000080
        /*06c8*/ 	.word	0x00000001
        /*06cc*/ 	.word	0x00000001


	//----- nvinfo : EIATTR_CRS_STACK_SIZE
	.align		4
.L_42:
        /*06d0*/ 	.byte	0x04, 0x1e
        /*06d2*/ 	.short	(.L_44 - .L_43)
.L_43:
        /*06d4*/ 	.word	0x00000000


	//----- nvinfo : EIATTR_CBANK_PARAM_SIZE
	.align		4
.L_44:
        /*06d8*/ 	.byte	0x03, 0x19
        /*06da*/ 	.short	0x0028


	//----- nvinfo : EIATTR_PARAM_CBANK
	.align		4
        /*06dc*/ 	.byte	0x04, 0x0a
        /*06de*/ 	.short	(.L_46 - .L_45)
	.align		4
.L_45:
        /*06e0*/ 	.word	index@(.nv.constant0.gluon_mma)
        /*06e4*/ 	.short	0x0380
        /*06e6*/ 	.short	0x0028


	//----- nvinfo : EIATTR_SW_WAR
	.align		4
.L_46:
        /*06e8*/ 	.byte	0x04, 0x36
        /*06ea*/ 	.short	(.L_48 - .L_47)
.L_47:
        /*06ec*/ 	.word	0x00000008
.L_48:


//--------------------- .nv.compat                --------------------------
	.section	.nv.compat,"",@"SHT_CUDA_COMPAT_INFO"
	.align	4
        /*0000*/ 	.byte	0x02, 0x02, 0x02, 0x00, 0x02, 0x05, 0x05, 0x00, 0x02, 0x03, 0x00, 0x00, 0x02, 0x06, 0x01, 0x00


//--------------------- .nv.callgraph             --------------------------
	.section	.nv.callgraph,"",@"SHT_CUDA_CALLGRAPH"
	.align	4
	.sectionentsize	8
	.align		4
        /*0000*/ 	.word	0x00000000
	.align		4
        /*0004*/ 	.word	0xffffffff
	.align		4
        /*0008*/ 	.word	0x00000000
	.align		4
        /*000c*/ 	.word	0xfffffffe
	.align		4
        /*0010*/ 	.word	0x00000000
	.align		4
        /*0014*/ 	.word	0xfffffffd
	.align		4
        /*0018*/ 	.word	0x00000000
	.align		4
        /*001c*/ 	.word	0xfffffffc


//--------------------- .text.gluon_mma           --------------------------
	.section	.text.gluon_mma,"ax",@progbits
	.align	128
        .global         gluon_mma
        .type           gluon_mma,@function
        .size           gluon_mma,(.L_x_15 - gluon_mma)
        .other          gluon_mma,@"STO_CUDA_ENTRY STV_DEFAULT"
gluon_mma:
.text.gluon_mma:
[----:B------:R-:W0:Y:S01]  /*0000*/  LDC R1, c[0x0][0x37c] ;  /* 0x0000df00ff017b82 */ /* 0x000e220000000800 */
[----:B------:R-:W1:Y:S01]  /*0010*/  S2R R197, SR_TID.X ;  /* 0x0000000000c57919 */ /* 0x000e620000002100 */
[----:B0-----:R-:W-:Y:S01]  /*0020*/  VIADD R1, R1, 0xfffffdd8 ;  /* 0xfffffdd801017836 */ /* 0x001fe20000000000 */
[----:B-1----:R-:W-:-:S13]  /*0030*/  ISETP.GE.U32.AND P1, PT, R197, 0x20, PT ;  /* 0x00000020c500780c */ /* 0x002fda0003f26070 */
[----:B------:R-:W-:Y:S05]  /*0040*/  @P1 BRA `(.L_x_0) ;  /* 0x0000000000b81947 */ /* 0x000fea0003800000 */
[----:B------:R-:W0:Y:S01]  /*0050*/  S2UR UR6, SR_CgaCtaId ;  /* 0x00000000000679c3 */ /* 0x000e220000008800 */
[----:B------:R-:W-:Y:S01]  /*0060*/  NOP ;  /* 0x0000000000007918 */ /* 0x000fe20000000000 */
[----:B------:R-:W-:Y:S02]  /*0070*/  UMOV UR4, 0x40 ;  /* 0x0000004000047882 */ /* 0x000fe40000000000 */
[----:B0-----:R-:W-:-:S09]  /*0080*/  ULEA UR4, UR6, UR4, 0x18 ;  /* 0x0000000406047291 */ /* 0x001fd2000f8ec0ff */
[----:B------:R-:W0:Y:S01]  /*0090*/  LDS.U8 R0, [UR4] ;  /* 0x00000004ff007984 */ /* 0x000e220008000000 */
[----:B------:R-:W-:Y:S02]  /*00a0*/  UMOV UR4, 0x400 ;  /* 0x0000040000047882 */ /* 0x000fe40000000000 */
[----:B------:R-:W-:Y:S01]  /*00b0*/  ULEA UR4, UR6, UR4, 0x18 ;  /* 0x0000000406047291 */ /* 0x000fe2000f8ec0ff */
[----:B0-----:R-:W-:-:S13]  /*00c0*/  ISETP.NE.AND P0, PT, R0, RZ, PT ;  /* 0x000000ff0000720c */ /* 0x001fda0003f05270 */
[----:B------:R-:W-:Y:S05]  /*00d0*/  @P0 BRA `(.L_x_1) ;  /* 0x00000000007c0947 */ /* 0x000fea0003800000 */
[----:B------:R-:W-:-:S13]  /*00e0*/  ELECT P0, URZ, PT ;  /* 0x0000000000ff782f */ /* 0x000fda0003800000 */
[----:B------:R-:W-:Y:S05]  /*00f0*/  @!P0 BRA `(.L_x_2) ;  /* 0x0000000000848947 */ /* 0x000fea0003800000 */
[----:B------:R-:W-:Y:S01]  /*0100*/  UMOV UR5, 0x8 ;  /* 0x0000000800057882 */ /* 0x000fe20000000000 */
[----:B------:R-:W-:Y:S02]  /*0110*/  IMAD.MOV.U32 R4, RZ, RZ, 0x1 ;  /* 0x00000001ff047424 */ /* 0x000fe400078e00ff */
[----:B------:R-:W-:Y:S02]  /*0120*/  IMAD.MOV.U32 R5, RZ, RZ, 0xff ;  /* 0x000000ffff057424 */ /* 0x000fe400078e00ff */
[----:B------:R-:W-:Y:S04]  /*0130*/  DEPBAR.LE SB0, 0x36 ;  /* 0x00008d800000791a */ /* 0x000fe80000000000 */
[----:B------:R-:W0:Y:S02]  /*0140*/  UTCATOMSWS.FIND_AND_SET.ALIGN UP0, UR5, UR5 ;  /* 0x00000005000575e3 */ /* 0x000e240008000800 */
[----:B0-----:R-:W-:-:S04]  /*0150*/  PLOP3.LUT P0, PT, PT, PT, UP0, 0x80, 0x8 ;  /* 0x000000000008781c */ /* 0x001fc80003f0f008 */
[----:B------:R-:W-:-:S04]  /*0160*/  SEL R0, RZ, 0xffffffff, !P0 ;  /* 0xffffffffff007807 */ /* 0x000fc80004000000 */
[----:B------:R-:W-:Y:S01]  /*0170*/  ISETP.NE.AND P0, PT, R0, RZ, PT ;  /* 0x000000ff0000720c */ /* 0x000fe20003f05270 */
[----:B------:R-:W-:-:S12]  /*0180*/  IMAD.U32 R0, RZ, RZ, UR5 ;  /* 0x00000005ff007e24 */ /* 0x000fd8000f8e00ff */
[----:B------:R-:W-:Y:S05]  /*0190*/  @P0 BRA `(.L_x_3) ;  /* 0x0000000000240947 */ /* 0x000fea0003800000 */
.L_x_4:
[----:B------:R-:W-:Y:S05]  /*01a0*/  NANOSLEEP 0x64 ;  /* 0x000000640000795d */ /* 0x000fea0003800000 */
[----:B------:R-:W-:-:S05]  /*01b0*/  UMOV UR5, 0x8 ;  /* 0x0000000800057882 */ /* 0x000fca0000000000 */
[----:B------:R-:W-:Y:S04]  /*01c0*/  DEPBAR.LE SB0, 0x36 ;  /* 0x00008d800000791a */ /* 0x000fe80000000000 */
[----:B------:R-:W0:Y:S02]  /*01d0*/  UTCATOMSWS.FIND_AND_SET.ALIGN UP0, UR5, UR5 ;  /* 0x00000005000575e3 */ /* 0x000e240008000800 */
[----:B0-----:R-:W-:-:S04]  /*01e0*/  PLOP3.LUT P0, PT, PT, PT, UP0, 0x80, 0x8 ;  /* 0x000000000008781c */ /* 0x001fc80003f0f008 */
[----:B------:R-:W-:-:S04]  /*01f0*/  SEL R0, RZ, 0xffffffff, !P0 ;  /* 0xffffffffff007807 */ /* 0x000fc80004000000 */
[----:B------:R-:W-:Y:S01]  /*0200*/  ISETP.NE.AND P0, PT, R0, RZ, PT ;  /* 0x000000ff0000720c */ /* 0x000fe20003f05270 */
[----:B------:R-:W-:-:S12]  /*0210*/  IMAD.U32 R0, RZ, RZ, UR5 ;  /* 0x00000005ff007e24 */ /* 0x000fd8000f8e00ff */
[----:B------:R-:W-:Y:S05]  /*0220*/  @!P0 BRA `(.L_x_4) ;  /* 0xfffffffc00dc8947 */ /* 0x000fea000383ffff */
.L_x_3:
[C---:B------:R-:W-:Y:S01]  /*0230*/  VIADD R3, R0.reuse, 0x10 ;  /* 0x0000001000037836 */ /* 0x040fe20000000000 */
[----:B------:R-:W-:Y:S01]  /*0240*/  UMOV UR5, 0x50 ;  /* 0x0000005000057882 */ /* 0x000fe20000000000 */
[----:B------:R-:W-:Y:S01]  /*0250*/  SHF.L.U32 R2, R5, R0, RZ ;  /* 0x0000000005027219 */ /* 0x000fe200000006ff */
[----:B------:R-:W-:Y:S01]  /*0260*/  ULEA UR5, UR6, UR5, 0x18 ;  /* 0x0000000506057291 */ /* 0x000fe2000f8ec0ff */
[----:B------:R-:W-:Y:S01]  /*0270*/  IMAD.SHL.U32 R0, R0, 0x20, RZ ;  /* 0x0000002000007824 */ /* 0x000fe200078e00ff */
[----:B------:R-:W-:-:S04]  /*0280*/  SHF.L.U32 R3, R4, R3, RZ ;  /* 0x0000000304037219 */ /* 0x000fc800000006ff */
[----:B------:R-:W-:-:S05]  /*0290*/  LOP3.LUT R2, R3, R2, RZ, 0xfc, !PT ;  /* 0x0000000203027212 */ /* 0x000fca00078efcff */
[----:B------:R0:W-:Y:S04]  /*02a0*/  ATOMS.OR RZ, [UR5], R2 ;  /* 0x00000002ffff798c */ /* 0x0001e8000b000005 */
[----:B------:R0:W-:Y:S01]  /*02b0*/  STS [UR4], R0 ;  /* 0x00000000ff007988 */ /* 0x0001e20008000804 */
[----:B------:R-:W-:Y:S05]  /*02c0*/  BRA `(.L_x_2) ;  /* 0x0000000000107947 */ /* 0x000fea0003800000 */
.L_x_1:
[----:B------:R-:W-:Y:S01]  /*02d0*/  IMAD.MOV.U32 R0, RZ, RZ, -0x1 ;  /* 0xffffffffff007424 */ /* 0x000fe200078e00ff */
[----:B------:R-:W-:-:S04]  /*02e0*/  MOV R2, 0x310 ;  /* 0x0000031000027802 */ /* 0x000fc80000000f00 */
[----:B------:R0:W-:Y:S03]  /*02f0*/  STS [UR4], R0 ;  /* 0x00000000ff007988 */ /* 0x0001e60008000804 */
[----:B0-----:R-:W-:Y:S05]  /*0300*/  CALL.REL.NOINC `($__internal_1_$__cuda_sm10x_tcgen05_guardrail_trap_phase_invalid_during_alloc) ;  /* 0x00000078004c7944 */ /* 0x001fea0003c00000 */
.L_x_2:
[----:B------:R-:W-:Y:S05]  /*0310*/  WARPSYNC.ALL ;  /* 0x0000000000007948 */ /* 0x000fea0003800000 */
[----:B------:R-:W-:Y:S01]  /*0320*/  NOP ;  /* 0x0000000000007918 */ /* 0x000fe20000000000 */
.L_x_0:
[----:B------:R-:W1:Y:S01]  /*0330*/  LDC.64 R122, c[0x0][0x380] ;  /* 0x0000e000ff7a7b82 */ /* 0x000e620000000a00 */
[----:B0-----:R-:W-:Y:S01]  /*0340*/  SHF.R.U32.HI R0, RZ, 0x5, R197 ;  /* 0x00000005ff007819 */ /* 0x001fe200000116c5 */
[----:B------:R-:W-:Y:S01]  /*0350*/  UMOV UR7, 0x400 ;  /* 0x0000040000077882 */ /* 0x000fe20000000000 */
[C---:B------:R-:W-:Y:S01]  /*0360*/  LOP3.LUT R196, R197.reuse, 0x60, RZ, 0xc0, !PT ;  /* 0x00000060c5c47812 */ /* 0x040fe200078ec0ff */
[----:B------:R-:W0:Y:S01]  /*0370*/  LDCU.64 UR14, c[0x0][0x358] ;  /* 0x00006b00ff0e77ac */ /* 0x000e220008000a00 */
[----:B------:R-:W-:Y:S02]  /*0380*/  SGXT.U32 R0, R0, 0x2 ;  /* 0x000000020000781a */ /* 0x000fe40000000000 */
[----:B------:R-:W-:Y:S01]  /*0390*/  LOP3.LUT R224, R197, 0x1f, RZ, 0xc0, !PT ;  /* 0x0000001fc5e07812 */ /* 0x000fe200078ec0ff */
[----:B------:R-:W2:Y:S01]  /*03a0*/  S2UR UR6, SR_CgaCtaId ;  /* 0x00000000000679c3 */ /* 0x000ea20000008800 */
[C---:B------:R-:W-:Y:S02]  /*03b0*/  LOP3.LUT R145, R0.reuse, 0x8, RZ, 0xfc, !PT ;  /* 0x0000000800917812 */ /* 0x040fe400078efcff */
[----:B------:R-:W-:-:S02]  /*03c0*/  LOP3.LUT R139, R0, 0x10, RZ, 0xfc, !PT ;  /* 0x00000010008b7812 */ /* 0x000fc400078efcff */
[C---:B------:R-:W-:Y:S01]  /*03d0*/  LOP3.LUT R133, R0.reuse, 0x18, RZ, 0xfc, !PT ;  /* 0x0000001800857812 */ /* 0x040fe200078efcff */
[----:B------:R-:W-:Y:S01]  /*03e0*/  IMAD.SHL.U32 R8, R145, 0x20, RZ ;  /* 0x0000002091087824 */ /* 0x000fe200078e00ff */
[C---:B------:R-:W-:Y:S01]  /*03f0*/  LOP3.LUT R4, R0.reuse, 0x20, RZ, 0xfc, !PT ;  /* 0x0000002000047812 */ /* 0x040fe200078efcff */
[----:B------:R-:W-:Y:S01]  /*0400*/  IMAD.SHL.U32 R12, R139, 0x20, RZ ;  /* 0x000000208b0c7824 */ /* 0x000fe200078e00ff */
[C---:B------:R-:W-:Y:S01]  /*0410*/  LOP3.LUT R6, R0.reuse, 0x28, RZ, 0xfc, !PT ;  /* 0x0000002800067812 */ /* 0x040fe200078efcff */
[----:B------:R-:W-:Y:S01]  /*0420*/  IMAD.SHL.U32 R14, R133, 0x20, RZ ;  /* 0x00000020850e7824 */ /* 0x000fe200078e00ff */
[----:B------:R-:W-:Y:S01]  /*0430*/  LOP3.LUT R9, R0, 0x30, RZ, 0xfc, !PT ;  /* 0x0000003000097812 */ /* 0x000fe200078efcff */
[----:B------:R-:W-:Y:S01]  /*0440*/  IMAD.SHL.U32 R16, R4, 0x20, RZ ;  /* 0x0000002004107824 */ /* 0x000fe200078e00ff */
[----:B------:R-:W-:Y:S01]  /*0450*/  LOP3.LUT R13, R0, 0x38, RZ, 0xfc, !PT ;  /* 0x00000038000d7812 */ /* 0x000fe200078efcff */
[----:B------:R-:W-:Y:S01]  /*0460*/  IMAD.SHL.U32 R18, R6, 0x20, RZ ;  /* 0x0000002006127824 */ /* 0x000fe200078e00ff */
[----:B------:R-:W-:Y:S01]  /*0470*/  LOP3.LUT R20, R0, 0x40, RZ, 0xfc, !PT ;  /* 0x0000004000147812 */ /* 0x000fe200078efcff */
[----:B------:R-:W-:Y:S01]  /*0480*/  IMAD.SHL.U32 R22, R9, 0x20, RZ ;  /* 0x0000002009167824 */ /* 0x000fe200078e00ff */
[----:B-1----:R-:W-:Y:S01]  /*0490*/  LEA R130, P0, R196, R122, 0x1 ;  /* 0x0000007ac4827211 */ /* 0x002fe200078008ff */
[----:B------:R-:W-:Y:S01]  /*04a0*/  IMAD.SHL.U32 R24, R13, 0x20, RZ ;  /* 0x000000200d187824 */ /* 0x000fe200078e00ff */
[----:B------:R-:W-:Y:S01]  /*04b0*/  LOP3.LUT R15, R0, 0x48, RZ, 0xfc, !PT ;  /* 0x00000048000f7812 */ /* 0x000fe200078efcff */
[----:B------:R-:W-:Y:S01]  /*04c0*/  IMAD.SHL.U32 R26, R20, 0x20, RZ ;  /* 0x00000020141a7824 */ /* 0x000fe200078e00ff */
[----:B------:R-:W-:-:S02]  /*04d0*/  LEA.HI.X R131, R196, R123, RZ, 0x1, P0 ;  /* 0x0000007bc4837211 */ /* 0x000fc400000f0cff */
[-C--:B------:R-:W-:Y:S01]  /*04e0*/  LEA R128, P0, R145, R122.reuse, 0x6 ;  /* 0x0000007a91807211 */ /* 0x080fe200078030ff */
[----:B------:R-:W-:Y:S01]  /*04f0*/  IMAD.SHL.U32 R28, R15, 0x20, RZ ;  /* 0x000000200f1c7824 */ /* 0x000fe200078e00ff */
[-C--:B------:R-:W-:Y:S01]  /*0500*/  LEA R126, P2, R139, R122.reuse, 0x6 ;  /* 0x0000007a8b7e7211 */ /* 0x080fe200078430ff */
[----:B--2---:R-:W-:Y:S01]  /*0510*/  ULEA UR7, UR6, UR7, 0x18 ;  /* 0x0000000706077291 */ /* 0x004fe2000f8ec0ff */
[-C--:B------:R-:W-:Y:S01]  /*0520*/  LEA R10, P3, R133, R122.reuse, 0x6 ;  /* 0x0000007a850a7211 */ /* 0x080fe200078630ff */
[----:B------:R-:W-:Y:S01]  /*0530*/  IMAD.WIDE.U32 R130, R224, 0x2, R130 ;  /* 0x00000002e0827825 */ /* 0x000fe200078e0082 */
[----:B------:R-:W-:Y:S01]  /*0540*/  LEA R4, P4, R4, R122, 0x6 ;  /* 0x0000007a04047211 */ /* 0x000fe200078830ff */
[----:B------:R-:W-:Y:S01]  /*0550*/  BAR.SYNC.DEFER_BLOCKING 0x0 ;  /* 0x0000000000007b1d */ /* 0x000fe20000010000 */
[C---:B------:R-:W-:Y:S02]  /*0560*/  LOP3.LUT R17, R0.reuse, 0x50, RZ, 0xfc, !PT ;  /* 0x0000005000117812 */ /* 0x040fe400078efcff */
[----:B------:R-:W-:-:S02]  /*0570*/  LOP3.LUT R19, R0, 0x58, RZ, 0xfc, !PT ;  /* 0x0000005800137812 */ /* 0x000fc400078efcff */
[C---:B------:R-:W-:Y:S01]  /*0580*/  LOP3.LUT R23, R0.reuse, 0x60, RZ, 0xfc, !PT ;  /* 0x0000006000177812 */ /* 0x040fe200078efcff */
[----:B------:R-:W-:Y:S01]  /*0590*/  IMAD.SHL.U32 R32, R17, 0x20, RZ ;  /* 0x0000002011207824 */ /* 0x000fe200078e00ff */
[C---:B------:R-:W-:Y:S01]  /*05a0*/  LOP3.LUT R30, R0.reuse, 0x68, RZ, 0xfc, !PT ;  /* 0x00000068001e7812 */ /* 0x040fe200078efcff */
[----:B------:R-:W-:Y:S01]  /*05b0*/  IMAD.SHL.U32 R34, R19, 0x20, RZ ;  /* 0x0000002013227824 */ /* 0x000fe200078e00ff */
[----:B------:R-:W-:Y:S01]  /*05c0*/  LOP3.LUT R25, R0, 0x70, RZ, 0xfc, !PT ;  /* 0x0000007000197812 */ /* 0x000fe200078efcff */
[----:B------:R-:W-:Y:S01]  /*05d0*/  IMAD.SHL.U32 R36, R23, 0x20, RZ ;  /* 0x0000002017247824 */ /* 0x000fe200078e00ff */
[-C--:B------:R-:W-:Y:S01]  /*05e0*/  LEA.HI.X R129, R8, R123.reuse, RZ, 0x1, P0 ;  /* 0x0000007b08817211 */ /* 0x080fe200000f0cff */
[----:B------:R-:W-:Y:S01]  /*05f0*/  IMAD.SHL.U32 R38, R30, 0x20, RZ ;  /* 0x000000201e267824 */ /* 0x000fe200078e00ff */
[-C--:B------:R-:W-:Y:S01]  /*0600*/  LEA.HI.X R127, R12, R123.reuse, RZ, 0x1, P2 ;  /* 0x0000007b0c7f7211 */ /* 0x080fe200010f0cff */
[----:B------:R-:W-:Y:S01]  /*0610*/  IMAD.SHL.U32 R42, R25, 0x20, RZ ;  /* 0x00000020192a7824 */ /* 0x000fe200078e00ff */
[-C--:B------:R-:W-:Y:S01]  /*0620*/  LEA.HI.X R11, R14, R123.reuse, RZ, 0x1, P3 ;  /* 0x0000007b0e0b7211 */ /* 0x080fe200018f0cff */
[----:B------:R-:W-:Y:S01]  /*0630*/  IMAD.WIDE.U32 R128, R224, 0x2, R128 ;  /* 0x00000002e0807825 */ /* 0x000fe200078e0080 */
[----:B------:R-:W-:-:S02]  /*0640*/  LEA.HI.X R5, R16, R123, RZ, 0x1, P4 ;  /* 0x0000007b10057211 */ /* 0x000fc400020f0cff */
[-C--:B------:R-:W-:Y:S02]  /*0650*/  LEA R6, P5, R6, R122.reuse, 0x6 ;  /* 0x0000007a06067211 */ /* 0x080fe400078a30ff */
[-C--:B------:R-:W-:Y:S02]  /*0660*/  LEA R8, P0, R9, R122.reuse, 0x6 ;  /* 0x0000007a09087211 */ /* 0x080fe400078030ff */
[-C--:B------:R-:W-:Y:S02]  /*0670*/  LEA R12, P2, R13, R122.reuse, 0x6 ;  /* 0x0000007a0d0c7211 */ /* 0x080fe400078430ff */
[-C--:B------:R-:W-:Y:S02]  /*0680*/  LEA R20, P3, R20, R122.reuse, 0x6 ;  /* 0x0000007a14147211 */ /* 0x080fe400078630ff */
[----:B------:R-:W-:Y:S02]  /*0690*/  LEA R14, P4, R15, R122, 0x6 ;  /* 0x0000007a0f0e7211 */ /* 0x000fe400078830ff */
[----:B------:R-:W-:-:S02]  /*06a0*/  LOP3.LUT R27, R0, 0x78, RZ, 0xfc, !PT ;  /* 0x00000078001b7812 */ /* 0x000fc400078efcff */
[C---:B------:R-:W-:Y:S02]  /*06b0*/  LOP3.LUT R29, R0.reuse, 0x80, RZ, 0xfc, !PT ;  /* 0x00000080001d7812 */ /* 0x040fe400078efcff */
        /* <DEDUP_REMOVED lines=10> */
[----:B------:R-:W-:-:S02]  /*0760*/  LEA.HI.X R13, R24, R123, RZ, 0x1, P2 ;  /* 0x0000007b180d7211 */ /* 0x000fc400010f0cff */
[-C--:B------:R-:W-:Y:S02]  /*0770*/  LEA.HI.X R21, R26, R123.reuse, RZ, 0x1, P3 ;  /* 0x0000007b1a157211 */ /* 0x080fe400018f0cff */
[----:B------:R-:W-:Y:S02]  /*0780*/  LEA.HI.X R15, R28, R123, RZ, 0x1, P4 ;  /* 0x0000007b1c0f7211 */ /* 0x000fe400020f0cff */
[-C--:B------:R-:W-:Y:S02]  /*0790*/  LEA R16, P5, R17, R122.reuse, 0x6 ;  /* 0x0000007a11107211 */ /* 0x080fe400078a30ff */
[-C--:B------:R-:W-:Y:S02]  /*07a0*/  LEA R18, P0, R19, R122.reuse, 0x6 ;  /* 0x0000007a13127211 */ /* 0x080fe400078030ff */
[-C--:B------:R-:W-:Y:S02]  /*07b0*/  LEA R22, P2, R23, R122.reuse, 0x6 ;  /* 0x0000007a17167211 */ /* 0x080fe400078430ff */
[----:B------:R-:W-:-:S02]  /*07c0*/  LEA R30, P3, R30, R122, 0x6 ;  /* 0x0000007a1e1e7211 */ /* 0x000fc400078630ff */
[----:B------:R-:W-:Y:S02]  /*07d0*/  LEA R24, P4, R25, R122, 0x6 ;  /* 0x0000007a19187211 */ /* 0x000fe400078830ff */
[C---:B------:R-:W-:Y:S02]  /*07e0*/  LOP3.LUT R237, R0.reuse, 0xa0, RZ, 0xfc, !PT ;  /* 0x000000a000ed7812 */ /* 0x040fe400078efcff */
        /* <DEDUP_REMOVED lines=41> */
[----:B------:R-:W-:Y:S01]  /*0a80*/  LOP3.LUT R143, R0, 0x4, RZ, 0xfc, !PT ;  /* 0x00000004008f7812 */ /* 0x000fe200078efcff */
        /* <DEDUP_REMOVED lines=52> */
[C---:B------:R-:W-:Y:S02]  /*0dd0*/  LOP3.LUT R93, R0.reuse, 0x7c, RZ, 0xfc, !PT ;  /* 0x0000007c005d7812 */ /* 0x040fe400078efcff */
[----:B------:R-:W-:Y:S02]  /*0de0*/  LOP3.LUT R236, R0, 0xa4, RZ, 0xfc, !PT ;  /* 0x000000a400ec7812 */ /* 0x000fe400078efcff */
[-C--:B------:R-:W-:Y:S01]  /*0df0*/  LEA.HI.X R67, R82, R123.reuse, RZ, 0x1, P5 ;  /* 0x0000007b52437211 */ /* 0x080fe200028f0cff */
[----:B------:R-:W-:Y:S01]  /*0e00*/  IMAD.SHL.U32 R112, R93, 0x20, RZ ;  /* 0x000000205d707824 */ /* 0x000fe200078e00ff */
[-C--:B------:R-:W-:Y:S01]  /*0e10*/  LEA.HI.X R73, R86, R123.reuse, RZ, 0x1, P0 ;  /* 0x0000007b56497211 */ /* 0x080fe200000f0cff */
[----:B------:R-:W-:Y:S01]  /*0e20*/  IMAD.SHL.U32 R144, R236, 0x20, RZ ;  /* 0x00000020ec907824 */ /* 0x000fe200078e00ff */
[-C--:B------:R-:W-:Y:S02]  /*0e30*/  LEA.HI.X R81, R88, R123.reuse, RZ, 0x1, P2 ;  /* 0x0000007b58517211 */ /* 0x080fe400010f0cff */
[----:B------:R-:W-:-:S02]  /*0e40*/  LEA.HI.X R77, R94, R123, RZ, 0x1, P4 ;  /* 0x0000007b5e4d7211 */ /* 0x000fc400020f0cff */
[-C--:B------:R-:W-:Y:S02]  /*0e50*/  LEA R74, P3, R75, R122.reuse, 0x6 ;  /* 0x0000007a4b4a7211 */ /* 0x080fe400078630ff */
[-C--:B------:R-:W-:Y:S02]  /*0e60*/  LEA R78, P5, R79, R122.reuse, 0x6 ;  /* 0x0000007a4f4e7211 */ /* 0x080fe400078a30ff */
[-C--:B------:R-:W-:Y:S02]  /*0e70*/  LEA R90, P0, R91, R122.reuse, 0x6 ;  /* 0x0000007a5b5a7211 */ /* 0x080fe400078030ff */
[----:B------:R-:W-:Y:S02]  /*0e80*/  LEA R88, P4, R89, R122, 0x6 ;  /* 0x0000007a59587211 */ /* 0x000fe400078830ff */
[----:B------:R-:W-:Y:S02]  /*0e90*/  LOP3.LUT R223, R0, 0xd4, RZ, 0xfc, !PT ;  /* 0x000000d400df7812 */ /* 0x000fe400078efcff */
[----:B------:R-:W-:-:S02]  /*0ea0*/  LEA.HI.X R75, R92, R123, RZ, 0x1, P3 ;  /* 0x0000007b5c4b7211 */ /* 0x000fc400018f0cff */
[-C--:B------:R-:W-:Y:S02]  /*0eb0*/  LEA.HI.X R79, R96, R123.reuse, RZ, 0x1, P5 ;  /* 0x0000007b604f7211 */ /* 0x080fe400028f0cff */
[-C--:B------:R-:W-:Y:S02]  /*0ec0*/  LEA.HI.X R91, R102, R123.reuse, RZ, 0x1, P0 ;  /* 0x0000007b665b7211 */ /* 0x080fe400000f0cff */
[----:B------:R-:W-:Y:S02]  /*0ed0*/  LEA.HI.X R89, R110, R123, RZ, 0x1, P4 ;  /* 0x0000007b6e597211 */ /* 0x000fe400020f0cff */
        /* <DEDUP_REMOVED lines=8> */
[C---:B------:R-:W-:Y:S02]  /*0f60*/  LOP3.LUT R97, R0.reuse, 0x84, RZ, 0xfc, !PT ;  /* 0x0000008400617812 */ /* 0x040fe400078efcff */
[C---:B------:R-:W-:Y:S02]  /*0f70*/  LOP3.LUT R95, R0.reuse, 0x8c, RZ, 0xfc, !PT ;  /* 0x0000008c005f7812 */ /* 0x040fe400078efcff */
[C---:B------:R-:W-:Y:S01]  /*0f80*/  LOP3.LUT R252, R0.reuse, 0x94, RZ, 0xfc, !PT ;  /* 0x0000009400fc7812 */ /* 0x040fe200078efcff */
[----:B------:R-:W-:Y:S01]  /*0f90*/  IMAD.SHL.U32 R114, R97, 0x20, RZ ;  /* 0x0000002061727824 */ /* 0x000fe200078e00ff */
[----:B------:R-:W-:-:S02]  /*0fa0*/  LOP3.LUT R238, R0, 0x9c, RZ, 0xfc, !PT ;  /* 0x0000009c00ee7812 */ /* 0x000fc400078efcff */
[C---:B------:R-:W-:Y:S02]  /*0fb0*/  LOP3.LUT R234, R0.reuse, 0xac, RZ, 0xfc, !PT ;  /* 0x000000ac00ea7812 */ /* 0x040fe400078efcff */
[C---:B------:R-:W-:Y:S02]  /*0fc0*/  LOP3.LUT R232, R0.reuse, 0xb4, RZ, 0xfc, !PT ;  /* 0x000000b400e87812 */ /* 0x040fe400078efcff */
[----:B------:R-:W-:Y:S01]  /*0fd0*/  LOP3.LUT R230, R0, 0xbc, RZ, 0xfc, !PT ;  /* 0x000000bc00e67812 */ /* 0x000fe200078efcff */
[----:B------:R-:W-:Y:S01]  /*0fe0*/  IMAD.SHL.U32 R146, R234, 0x20, RZ ;  /* 0x00000020ea927824 */ /* 0x000fe200078e00ff */
[C---:B------:R-:W-:Y:S02]  /*0ff0*/  LOP3.LUT R228, R0.reuse, 0xc4, RZ, 0xfc, !PT ;  /* 0x000000c400e47812 */ /* 0x040fe400078efcff */
[C---:B------:R-:W-:Y:S02]  /*1000*/  LOP3.LUT R226, R0.reuse, 0xcc, RZ, 0xfc, !PT ;  /* 0x000000cc00e27812 */ /* 0x040fe400078efcff */
[----:B------:R-:W-:-:S02]  /*1010*/  LOP3.LUT R221, R0, 0xdc, RZ, 0xfc, !PT ;  /* 0x000000dc00dd7812 */ /* 0x000fc400078efcff */
[C---:B------:R-:W-:Y:S02]  /*1020*/  LOP3.LUT R219, R0.reuse, 0xe4, RZ, 0xfc, !PT ;  /* 0x000000e400db7812 */ /* 0x040fe400078efcff */
[C---:B------:R-:W-:Y:S01]  /*1030*/  LOP3.LUT R217, R0.reuse, 0xec, RZ, 0xfc, !PT ;  /* 0x000000ec00d97812 */ /* 0x040fe200078efcff */
[----:B------:R-:W-:Y:S01]  /*1040*/  IMAD.SHL.U32 R2, R221, 0x20, RZ ;  /* 0x00000020dd027824 */ /* 0x000fe200078e00ff */
[C---:B------:R-:W-:Y:S02]  /*1050*/  LOP3.LUT R3, R0.reuse, 0xf4, RZ, 0xfc, !PT ;  /* 0x000000f400037812 */ /* 0x040fe400078efcff */
[----:B------:R-:W-:Y:S01]  /*1060*/  LOP3.LUT R147, R0, 0xfc, RZ, 0xfc, !PT ;  /* 0x000000fc00937812 */ /* 0x000fe200078efcff */
[----:B------:R-:W-:Y:S01]  /*1070*/  IMAD.SHL.U32 R0, R223, 0x20, RZ ;  /* 0x00000020df007824 */ /* 0x000fe200078e00ff */
[-C--:B------:R-:W-:Y:S01]  /*1080*/  LEA.HI.X R93, R112, R123.reuse, RZ, 0x1, P5 ;  /* 0x0000007b705d7211 */ /* 0x080fe200028f0cff */
[----:B------:R-:W-:Y:S01]  /*1090*/  IMAD.WIDE.U32 R52, R224, 0x2, R52 ;  /* 0x00000002e0347825 */ /* 0x000fe200078e0034 */
[----:B------:R-:W-:-:S02]  /*10a0*/  LEA.HI.X R103, R144, R123, RZ, 0x1, P4 ;  /* 0x0000007b90677211 */ /* 0x000fc400020f0cff */
[-C--:B------:R-:W-:Y:S01]  /*10b0*/  LEA R112, P4, R223, R122.reuse, 0x6 ;  /* 0x0000007adf707211 */ /* 0x080fe200078830ff */
[----:B------:R-:W-:Y:S01]  /*10c0*/  IMAD.SHL.U32 R104, R85, 0x20, RZ ;  /* 0x0000002055687824 */ /* 0x000fe200078e00ff */
[-C--:B------:R-:W-:Y:S01]  /*10d0*/  LEA R68, P6, R69, R122.reuse, 0x6 ;  /* 0x0000007a45447211 */ /* 0x080fe200078c30ff */
[----:B------:R-:W-:Y:S01]  /*10e0*/  IMAD.SHL.U32 R106, R87, 0x20, RZ ;  /* 0x00000020576a7824 */ /* 0x000fe200078e00ff */
[-C--:B------:R-:W-:Y:S01]  /*10f0*/  LEA.HI.X R113, R0, R123.reuse, RZ, 0x1, P4 ;  /* 0x0000007b00717211 */ /* 0x080fe200020f0cff */
[----:B------:R-:W-:Y:S01]  /*1100*/  IMAD.SHL.U32 R116, R95, 0x20, RZ ;  /* 0x000000205f747824 */ /* 0x000fe200078e00ff */
[----:B------:R-:W1:Y:S01]  /*1110*/  LDS R0, [UR7] ;  /* 0x00000007ff007984 */ /* 0x000e620008000800 */
[-C--:B------:R-:W-:Y:S01]  /*1120*/  LEA.HI.X R69, R84, R123.reuse, RZ, 0x1, P6 ;  /* 0x0000007b54457211 */ /* 0x080fe200030f0cff */
[----:B------:R-:W-:Y:S01]  /*1130*/  IMAD.SHL.U32 R118, R252, 0x20, RZ ;  /* 0x00000020fc767824 */ /* 0x000fe200078e00ff */
[-C--:B------:R-:W-:Y:S01]  /*1140*/  LEA R82, P6, R83, R122.reuse, 0x6 ;  /* 0x0000007a53527211 */ /* 0x080fe200078c30ff */
[----:B------:R-:W-:Y:S01]  /*1150*/  BAR.SYNC.DEFER_BLOCKING 0x0 ;  /* 0x0000000000007b1d */ /* 0x000fe20000010000 */
[-C--:B------:R-:W-:Y:S01]  /*1160*/  LEA R124, P5, R234, R122.reuse, 0x6 ;  /* 0x0000007aea7c7211 */ /* 0x080fe200078a30ff */
[----:B------:R-:W-:Y:S01]  /*1170*/  IMAD.SHL.U32 R142, R238, 0x20, RZ ;  /* 0x00000020ee8e7824 */ /* 0x000fe200078e00ff */
[-C--:B------:R-:W-:Y:S01]  /*1180*/  LEA.HI.X R83, R98, R123.reuse, RZ, 0x1, P6 ;  /* 0x0000007b62537211 */ /* 0x080fe200030f0cff */
[----:B------:R-:W-:Y:S01]  /*1190*/  IMAD.SHL.U32 R120, R230, 0x20, RZ ;  /* 0x00000020e6787824 */ /* 0x000fe200078e00ff */
[----:B------:R-:W-:Y:S01]  /*11a0*/  LEA R100, P6, R97, R122, 0x6 ;  /* 0x0000007a61647211 */ /* 0x000fe200078c30ff */
[----:B------:R-:W-:Y:S01]  /*11b0*/  IMAD.WIDE.U32 R4, R224, 0x2, R4 ;  /* 0x00000002e0047825 */ /* 0x000fe200078e0004 */
[----:B------:R-:W-:-:S02]  /*11c0*/  LEA.HI.X R125, R146, R123, RZ, 0x1, P5 ;  /* 0x0000007b927d7211 */ /* 0x000fc400028f0cff */
[-C--:B------:R-:W-:Y:S01]  /*11d0*/  LEA.HI.X R101, R114, R123.reuse, RZ, 0x1, P6 ;  /* 0x0000007b72657211 */ /* 0x080fe200030f0cff */
[----:B------:R-:W-:Y:S01]  /*11e0*/  IMAD.SHL.U32 R140, R226, 0x20, RZ ;  /* 0x00000020e28c7824 */ /* 0x000fe200078e00ff */
[-C--:B------:R-:W-:Y:S01]  /*11f0*/  LEA R114, P5, R221, R122.reuse, 0x6 ;  /* 0x0000007add727211 */ /* 0x080fe200078a30ff */
[----:B------:R-:W-:Y:S01]  /*1200*/  IMAD.SHL.U32 R134, R217, 0x20, RZ ;  /* 0x00000020d9867824 */ /* 0x000fe200078e00ff */
[-C--:B------:R-:W-:Y:S01]  /*1210*/  LEA R84, P2, R85, R122.reuse, 0x6 ;  /* 0x0000007a55547211 */ /* 0x080fe200078430ff */
[----:B------:R-:W-:Y:S01]  /*1220*/  IMAD.WIDE.U32 R74, R224, 0x2, R74 ;  /* 0x00000002e04a7825 */ /* 0x000fe200078e004a */
[----:B------:R-:W-:Y:S02]  /*1230*/  LEA.HI.X R115, R2, R123, RZ, 0x1, P5 ;  /* 0x0000007b02737211 */ /* 0x000fe400028f0cff */
[-C--:B------:R-:W-:Y:S01]  /*1240*/  LEA R86, P3, R87, R122.reuse, 0x6 ;  /* 0x0000007a57567211 */ /* 0x080fe200078630ff */
[----:B------:R-:W-:Y:S01]  /*1250*/  IMAD.WIDE.U32 R6, R224, 0x2, R6 ;  /* 0x00000002e0067825 */ /* 0x000fe200078e0006 */
[----:B------:R-:W-:-:S02]  /*1260*/  LEA R94, P0, R95, R122, 0x6 ;  /* 0x0000007a5f5e7211 */ /* 0x000fc400078030ff */
[-C--:B------:R-:W-:Y:S01]  /*1270*/  LEA.HI.X R85, R104, R123.reuse, RZ, 0x1, P2 ;  /* 0x0000007b68557211 */ /* 0x080fe200010f0cff */
[----:B------:R-:W-:Y:S01]  /*1280*/  IMAD.WIDE.U32 R76, R224, 0x2, R76 ;  /* 0x00000002e04c7825 */ /* 0x000fe200078e004c */
[-C--:B------:R-:W-:Y:S01]  /*1290*/  LEA.HI.X R87, R106, R123.reuse, RZ, 0x1, P3 ;  /* 0x0000007b6a577211 */ /* 0x080fe200018f0cff */
[----:B0-----:R0:W5:Y:S01]  /*12a0*/  LDG.E.U16 R2, desc[UR14][R52.64] ;  /* 0x0000000e34027981 */ /* 0x001162000c1e1500 */
[-C--:B------:R-:W-:Y:S01]  /*12b0*/  LEA R96, P2, R252, R122.reuse, 0x6 ;  /* 0x0000007afc607211 */ /* 0x080fe200078430ff */
[----:B------:R-:W-:Y:S01]  /*12c0*/  IMAD.SHL.U32 R108, R228, 0x20, RZ ;  /* 0x00000020e46c7824 */ /* 0x000fe200078e00ff */
[-C--:B------:R-:W-:Y:S01]  /*12d0*/  LEA R98, P3, R238, R122.reuse, 0x6 ;  /* 0x0000007aee627211 */ /* 0x080fe200078630ff */
[----:B------:R-:W5:Y:S01]  /*12e0*/  LDG.E.U16 R4, desc[UR14][R4.64] ;  /* 0x0000000e04047981 */ /* 0x000f62000c1e1500 */
[-C--:B------:R-:W-:Y:S01]  /*12f0*/  LEA.HI.X R95, R116, R123.reuse, RZ, 0x1, P0 ;  /* 0x0000007b745f7211 */ /* 0x080fe200000f0cff */
[----:B------:R-:W-:Y:S01]  /*1300*/  IMAD.WIDE.U32 R8, R224, 0x2, R8 ;  /* 0x00000002e0087825 */ /* 0x000fe200078e0008 */
[-C--:B------:R-:W-:Y:S01]  /*1310*/  LEA R106, P0, R230, R122.reuse, 0x6 ;  /* 0x0000007ae66a7211 */ /* 0x080fe200078030ff */
[----:B------:R-:W5:Y:S01]  /*1320*/  LDG.E.U16 R6, desc[UR14][R6.64] ;  /* 0x0000000e06067981 */ /* 0x000f62000c1e1500 */
[-C--:B------:R-:W-:Y:S01]  /*1330*/  LEA.HI.X R97, R118, R123.reuse, RZ, 0x1, P2 ;  /* 0x0000007b76617211 */ /* 0x080fe200010f0cff */
[----:B0-----:R-:W0:Y:S01]  /*1340*/  LDC.64 R52, c[0x0][0x388] ;  /* 0x0000e200ff347b82 */ /* 0x001e220000000a00 */
[-C--:B------:R-:W-:Y:S01]  /*1350*/  LEA.HI.X R99, R142, R123.reuse, RZ, 0x1, P3 ;  /* 0x0000007b8e637211 */ /* 0x080fe200018f0cff */
[----:B------:R-:W-:Y:S01]  /*1360*/  IMAD.SHL.U32 R144, R143, 0x80, RZ ;  /* 0x000000808f907824 */ /* 0x000fe200078e00ff */
[-C--:B------:R-:W-:Y:S01]  /*1370*/  LEA R118, P3, R226, R122.reuse, 0x6 ;  /* 0x0000007ae2767211 */ /* 0x080fe200078630ff */
[----:B------:R0:W5:Y:S01]  /*1380*/  LDG.E.U16 R5, desc[UR14][R74.64] ;  /* 0x0000000e4a057981 */ /* 0x000162000c1e1500 */
[-C--:B------:R-:W-:Y:S01]  /*1390*/  LEA.HI.X R107, R120, R123.reuse, RZ, 0x1, P0 ;  /* 0x0000007b786b7211 */ /* 0x080fe200000f0cff */
[----:B------:R-:W-:Y:S01]  /*13a0*/  IMAD.WIDE.U32 R10, R224, 0x2, R10 ;  /* 0x00000002e00a7825 */ /* 0x000fe200078e000a */
[-C--:B------:R-:W-:Y:S01]  /*13b0*/  LEA R120, P0, R217, R122.reuse, 0x6 ;  /* 0x0000007ad9787211 */ /* 0x080fe200078030ff */
[----:B------:R2:W5:Y:S01]  /*13c0*/  LDG.E.U16 R7, desc[UR14][R76.64] ;  /* 0x0000000e4c077981 */ /* 0x000562000c1e1500 */
[-C--:B------:R-:W-:Y:S01]  /*13d0*/  LEA.HI.X R119, R140, R123.reuse, RZ, 0x1, P3 ;  /* 0x0000007b8c777211 */ /* 0x080fe200018f0cff */
[----:B------:R-:W-:Y:S01]  /*13e0*/  IMAD.SHL.U32 R140, R196, 0x4, RZ ;  /* 0x00000004c48c7824 */ /* 0x000fe200078e00ff */
[-C--:B------:R-:W-:Y:S01]  /*13f0*/  LEA.HI.X R121, R134, R123.reuse, RZ, 0x1, P0 ;  /* 0x0000007b86797211 */ /* 0x080fe200000f0cff */
[----:B------:R-:W-:Y:S01]  /*1400*/  IMAD.WIDE.U32 R20, R224, 0x2, R20 ;  /* 0x00000002e0147825 */ /* 0x000fe200078e0014 */
[-C--:B------:R-:W-:Y:S01]  /*1410*/  LEA R110, P2, R228, R122.reuse, 0x6 ;  /* 0x0000007ae46e7211 */ /* 0x080fe200078430ff */
[----:B------:R-:W5:Y:S01]  /*1420*/  LDG.E.U16 R8, desc[UR14][R8.64] ;  /* 0x0000000e08087981 */ /* 0x000f62000c1e1500 */
[-C--:B------:R-:W-:Y:S01]  /*1430*/  LEA R104, P6, R232, R122.reuse, 0x6 ;  /* 0x0000007ae8687211 */ /* 0x080fe200078c30ff */
[C---:B------:R-:W-:Y:S01]  /*1440*/  IMAD.SHL.U32 R136, R3.reuse, 0x20, RZ ;  /* 0x0000002003887824 */ /* 0x040fe200078e00ff */
[-C--:B------:R-:W-:Y:S01]  /*1450*/  LEA.HI.X R111, R108, R123.reuse, RZ, 0x1, P2 ;  /* 0x0000007b6c6f7211 */ /* 0x080fe200010f0cff */
[C---:B------:R-:W-:Y:S01]  /*1460*/  IMAD.WIDE.U32 R78, R224.reuse, 0x2, R78 ;  /* 0x00000002e04e7825 */ /* 0x040fe200078e004e */
[----:B------:R-:W-:Y:S01]  /*1470*/  LEA R108, P2, R3, R122, 0x6 ;  /* 0x0000007a036c7211 */ /* 0x000fe200078430ff */
[----:B------:R-:W5:Y:S02]  /*1480*/  LDG.E.U16 R10, desc[UR14][R10.64] ;  /* 0x0000000e0a0a7981 */ /* 0x000f64000c1e1500 */
[----:B------:R-:W-:Y:S01]  /*1490*/  IMAD.WIDE.U32 R82, R224, 0x2, R82 ;  /* 0x00000002e0527825 */ /* 0x000fe200078e0052 */
[----:B------:R-:W-:Y:S01]  /*14a0*/  LEA.HI.X R109, R136, R123, RZ, 0x1, P2 ;  /* 0x0000007b886d7211 */ /* 0x000fe200010f0cff */
[----:B------:R-:W5:Y:S01]  /*14b0*/  LDG.E.U16 R20, desc[UR14][R20.64] ;  /* 0x0000000e14147981 */ /* 0x000f62000c1e1500 */
[----:B0-----:R-:W-:Y:S01]  /*14c0*/  LEA R74, P0, R196, R52, 0x3 ;  /* 0x00000034c44a7211 */ /* 0x001fe200078018ff */
[----:B------:R-:W-:-:S02]  /*14d0*/  IMAD.WIDE.U32 R22, R224, 0x2, R22 ;  /* 0x00000002e0167825 */ /* 0x000fc400078e0016 */
[----:B------:R0:W5:Y:S01]  /*14e0*/  LDG.E.U16 R9, desc[UR14][R78.64] ;  /* 0x0000000e4e097981 */ /* 0x000162000c1e1500 */
[-C--:B------:R-:W-:Y:S01]  /*14f0*/  LEA.HI.X R75, R140, R53.reuse, RZ, 0x1, P0 ;  /* 0x000000358c4b7211 */ /* 0x080fe200000f0cff */
[C---:B------:R-:W-:Y:S01]  /*1500*/  IMAD.WIDE.U32 R24, R224.reuse, 0x2, R24 ;  /* 0x00000002e0187825 */ /* 0x040fe200078e0018 */
[-C--:B--2---:R-:W-:Y:S01]  /*1510*/  LEA R76, P0, R143, R52.reuse, 0x8 ;  /* 0x000000348f4c7211 */ /* 0x084fe200078040ff */
[----:B------:R2:W5:Y:S02]  /*1520*/  LDG.E.U16 R11, desc[UR14][R82.64] ;  /* 0x0000000e520b7981 */ /* 0x000564000c1e1500 */
[----:B------:R-:W-:Y:S01]  /*1530*/  IMAD.WIDE.U32 R26, R224, 0x2, R26 ;  /* 0x00000002e01a7825 */ /* 0x000fe200078e001a */
[----:B------:R-:W-:Y:S01]  /*1540*/  LEA.HI.X R77, R144, R53, RZ, 0x1, P0 ;  /* 0x00000035904d7211 */ /* 0x000fe200000f0cff */
[----:B------:R-:W5:Y:S02]  /*1550*/  LDG.E.U16 R130, desc[UR14][R130.64] ;  /* 0x0000000e82827981 */ /* 0x000f64000c1e1500 */
[----:B------:R-:W-:Y:S01]  /*1560*/  IMAD.WIDE.U32 R46, R224, 0x2, R46 ;  /* 0x00000002e02e7825 */ /* 0x000fe200078e002e */
[CC--:B0-----:R-:W-:Y:S01]  /*1570*/  LEA R78, P2, R145.reuse, R52.reuse, 0x8 ;  /* 0x00000034914e7211 */ /* 0x0c1fe200078440ff */
[----:B------:R-:W5:Y:S02]  /*1580*/  LDG.E.U16 R128, desc[UR14][R128.64] ;  /* 0x0000000e80807981 */ /* 0x000f64000c1e1500 */
[----:B------:R-:W-:Y:S01]  /*1590*/  IMAD.SHL.U32 R142, R145, 0x80, RZ ;  /* 0x00000080918e7824 */ /* 0x000fe200078e00ff */
[C---:B--2---:R-:W-:Y:S01]  /*15a0*/  LEA R82, P0, R141.reuse, R52, 0x8 ;  /* 0x000000348d527211 */ /* 0x044fe200078040ff */
[----:B------:R-:W-:-:S02]  /*15b0*/  IMAD.SHL.U32 R21, R141, 0x80, RZ ;  /* 0x000000808d157824 */ /* 0x000fc400078e00ff */
[C---:B------:R-:W-:Y:S01]  /*15c0*/  IMAD.WIDE.U32 R12, R224.reuse, 0x2, R12 ;  /* 0x00000002e00c7825 */ /* 0x040fe200078e000c */
[----:B------:R-:W-:Y:S03]  /*15d0*/  STL [R1+0xf0], R144 ;  /* 0x0000f09001007387 */ /* 0x000fe60000100800 */
[C---:B------:R-:W-:Y:S01]  /*15e0*/  IMAD.WIDE.U32 R14, R224.reuse, 0x2, R14 ;  /* 0x00000002e00e7825 */ /* 0x040fe200078e000e */
[----:B------:R-:W-:Y:S03]  /*15f0*/  STL [R1+0xf4], R142 ;  /* 0x0000f48e01007387 */ /* 0x000fe60000100800 */
[----:B------:R-:W-:Y:S01]  /*1600*/  IMAD.WIDE.U32 R16, R224, 0x2, R16 ;  /* 0x00000002e0107825 */ /* 0x000fe200078e0010 */
[----:B------:R-:W-:Y:S01]  /*1610*/  LEA.HI.X R79, R142, R53, RZ, 0x1, P2 ;  /* 0x000000358e4f7211 */ /* 0x000fe200010f0cff */
[----:B------:R-:W5:Y:S02]  /*1620*/  LDG.E.U16 R22, desc[UR14][R22.64] ;  /* 0x0000000e16167981 */ /* 0x000f64000c1e1500 */
[----:B------:R-:W-:-:S02]  /*1630*/  IMAD.WIDE.U32 R18, R224, 0x2, R18 ;  /* 0x00000002e0127825 */ /* 0x000fc400078e0012 */
[----:B------:R-:W5:Y:S02]  /*1640*/  LDG.E.U16 R24, desc[UR14][R24.64] ;  /* 0x0000000e18187981 */ /* 0x000f64000c1e1500 */
[C---:B------:R-:W-:Y:S02]  /*1650*/  IMAD.WIDE.U32 R44, R224.reuse, 0x2, R44 ;  /* 0x00000002e02c7825 */ /* 0x040fe400078e002c */
[----:B------:R-:W5:Y:S02]  /*1660*/  LDG.E.U16 R26, desc[UR14][R26.64] ;  /* 0x0000000e1a1a7981 */ /* 0x000f64000c1e1500 */
[C---:B------:R-:W-:Y:S01]  /*1670*/  IMAD.WIDE.U32 R76, R224.reuse, 0x2, R76 ;  /* 0x00000002e04c7825 */ /* 0x040fe200078e004c */
[----:B------:R-:W-:Y:S01]  /*1680*/  LEA.HI.X R83, R21, R53, RZ, 0x1, P0 ;  /* 0x0000003515537211 */ /* 0x000fe200000f0cff */
[----:B------:R0:W5:Y:S02]  /*1690*/  LDG.E.U16 R46, desc[UR14][R46.64] ;  /* 0x0000000e2e2e7981 */ /* 0x000164000c1e1500 */
[----:B------:R-:W-:-:S02]  /*16a0*/  IMAD.WIDE.U32 R74, R224, 0x2, R74 ;  /* 0x00000002e04a7825 */ /* 0x000fc400078e004a */
[----:B------:R2:W-:Y:S02]  /*16b0*/  STL [R1+0xf8], R21 ;  /* 0x0000f81501007387 */ /* 0x0005e40000100800 */
[----:B------:R-:W-:Y:S02]  /*16c0*/  IMAD.SHL.U32 R148, R232, 0x20, RZ ;  /* 0x00000020e8947824 */ /* 0x000fe400078e00ff */
[----:B------:R-:W5:Y:S01]  /*16d0*/  LDG.E.U16 R23, desc[UR14][R76.64+0x40] ;  /* 0x0000400e4c177981 */ /* 0x000f62000c1e1500 */
[----:B------:R-:W-:Y:S02]  /*16e0*/  IMAD.WIDE.U32 R30, R224, 0x2, R30 ;  /* 0x00000002e01e7825 */ /* 0x000fe400078e001e */
[----:B------:R-:W-:Y:S01]  /*16f0*/  LEA.HI.X R105, R148, R123, RZ, 0x1, P6 ;  /* 0x0000007b94697211 */ /* 0x000fe200030f0cff */
[----:B------:R-:W5:Y:S01]  /*1700*/  LDG.E.U16 R25, desc[UR14][R76.64+0x80] ;  /* 0x0000800e4c197981 */ /* 0x000f62000c1e1500 */
[----:B0-----:R-:W-:Y:S01]  /*1710*/  IMAD.SHL.U32 R47, R137, 0x80, RZ ;  /* 0x00000080892f7824 */ /* 0x001fe200078e00ff */
[-C--:B------:R-:W-:Y:S01]  /*1720*/  LEA R116, P6, R219, R122.reuse, 0x6 ;  /* 0x0000007adb747211 */ /* 0x080fe200078c30ff */
[----:B------:R-:W-:Y:S01]  /*1730*/  IMAD.WIDE.U32 R28, R224, 0x2, R28 ;  /* 0x00000002e01c7825 */ /* 0x000fe200078e001c */
[----:B--2---:R-:W5:Y:S01]  /*1740*/  LDG.E.U16 R21, desc[UR14][R76.64] ;  /* 0x0000000e4c157981 */ /* 0x004f62000c1e1500 */
[----:B------:R-:W-:-:S02]  /*1750*/  LEA R122, P3, R147, R122, 0x6 ;  /* 0x0000007a937a7211 */ /* 0x000fc400078630ff */
[C---:B------:R-:W-:Y:S01]  /*1760*/  IMAD.WIDE.U32 R32, R224.reuse, 0x2, R32 ;  /* 0x00000002e0207825 */ /* 0x040fe200078e0020 */
[----:B------:R0:W5:Y:S03]  /*1770*/  LDG.E.U16 R27, desc[UR14][R76.64+0xc0] ;  /* 0x0000c00e4c1b7981 */ /* 0x000166000c1e1500 */
[C---:B------:R-:W-:Y:S01]  /*1780*/  IMAD.WIDE.U32 R34, R224.reuse, 0x2, R34 ;  /* 0x00000002e0227825 */ /* 0x040fe200078e0022 */
[----:B------:R-:W5:Y:S03]  /*1790*/  LDG.E.U16 R12, desc[UR14][R12.64] ;  /* 0x0000000e0c0c7981 */ /* 0x000f66000c1e1500 */
[----:B------:R-:W-:Y:S01]  /*17a0*/  IMAD.WIDE.U32 R54, R224, 0x2, R54 ;  /* 0x00000002e0367825 */ /* 0x000fe200078e0036 */
[----:B------:R-:W5:Y:S01]  /*17b0*/  LDG.E.U16 R14, desc[UR14][R14.64] ;  /* 0x0000000e0e0e7981 */ /* 0x000f62000c1e1500 */
[----:B0-----:R-:W-:-:S02]  /*17c0*/  LEA R76, P2, R137, R52, 0x8 ;  /* 0x00000034894c7211 */ /* 0x001fc400078440ff */
[----:B------:R-:W-:Y:S01]  /*17d0*/  IMAD.SHL.U32 R132, R219, 0x20, RZ ;  /* 0x00000020db847824 */ /* 0x000fe200078e00ff */
[----:B------:R-:W5:Y:S01]  /*17e0*/  LDG.E.U16 R16, desc[UR14][R16.64] ;  /* 0x0000000e10107981 */ /* 0x000f62000c1e1500 */
[----:B------:R-:W-:-:S03]  /*17f0*/  IMAD.WIDE.U32 R78, R224, 0x2, R78 ;  /* 0x00000002e04e7825 */ /* 0x000fc600078e004e */
[----:B------:R-:W5:Y:S01]  /*1800*/  LDG.E.U16 R18, desc[UR14][R18.64] ;  /* 0x0000000e12127981 */ /* 0x000f62000c1e1500 */
[----:B------:R-:W-:-:S03]  /*1810*/  IMAD.SHL.U32 R138, R147, 0x20, RZ ;  /* 0x00000020938a7824 */ /* 0x000fc600078e00ff */
[----:B------:R0:W5:Y:S01]  /*1820*/  LDG.E.U16 R44, desc[UR14][R44.64] ;  /* 0x0000000e2c2c7981 */ /* 0x000162000c1e1500 */
[----:B------:R-:W-:Y:S01]  /*1830*/  LEA.HI.X R77, R47, R53, RZ, 0x1, P2 ;  /* 0x000000352f4d7211 */ /* 0x000fe200010f0cff */
[----:B------:R-:W-:Y:S01]  /*1840*/  IMAD.WIDE.U32 R60, R224, 0x2, R60 ;  /* 0x00000002e03c7825 */ /* 0x000fe200078e003c */
[-C--:B------:R-:W-:Y:S01]  /*1850*/  LEA.HI.X R117, R132, R123.reuse, RZ, 0x1, P6 ;  /* 0x0000007b84757211 */ /* 0x080fe200030f0cff */
[----:B------:R-:W5:Y:S01]  /*1860*/  LDG.E.U16 R13, desc[UR14][R74.64] ;  /* 0x0000000e4a0d7981 */ /* 0x000f62000c1e1500 */
[----:B------:R-:W-:-:S03]  /*1870*/  LEA.HI.X R123, R138, R123, RZ, 0x1, P3 ;  /* 0x0000007b8a7b7211 */ /* 0x000fc600018f0cff */
[----:B------:R-:W5:Y:S01]  /*1880*/  LDG.E.U16 R15, desc[UR14][R74.64+0x40] ;  /* 0x0000400e4a0f7981 */ /* 0x000f62000c1e1500 */
[----:B0-----:R-:W-:-:S03]  /*1890*/  IMAD.SHL.U32 R45, R139, 0x80, RZ ;  /* 0x000000808b2d7824 */ /* 0x001fc600078e00ff */
[----:B------:R-:W5:Y:S04]  /*18a0*/  LDG.E.U16 R17, desc[UR14][R74.64+0x80] ;  /* 0x0000800e4a117981 */ /* 0x000f68000c1e1500 */
[----:B------:R0:W5:Y:S01]  /*18b0*/  LDG.E.U16 R19, desc[UR14][R74.64+0xc0] ;  /* 0x0000c00e4a137981 */ /* 0x000162000c1e1500 */
[----:B------:R-:W-:-:S03]  /*18c0*/  IMAD.WIDE.U32 R56, R224, 0x2, R56 ;  /* 0x00000002e0387825 */ /* 0x000fc600078e0038 */
[----:B------:R-:W5:Y:S01]  /*18d0*/  LDG.E.U16 R30, desc[UR14][R30.64] ;  /* 0x0000000e1e1e7981 */ /* 0x000f62000c1e1500 */
[----:B------:R-:W-:-:S03]  /*18e0*/  IMAD.WIDE.U32 R58, R224, 0x2, R58 ;  /* 0x00000002e03a7825 */ /* 0x000fc600078e003a */
[----:B------:R-:W5:Y:S01]  /*18f0*/  LDG.E.U16 R28, desc[UR14][R28.64] ;  /* 0x0000000e1c1c7981 */ /* 0x000f62000c1e1500 */
[----:B0-----:R-:W-:-:S03]  /*1900*/  LEA R74, P0, R139, R52, 0x8 ;  /* 0x000000348b4a7211 */ /* 0x001fc600078040ff */
[----:B------:R-:W5:Y:S01]  /*1910*/  LDG.E.U16 R32, desc[UR14][R32.64] ;  /* 0x0000000e20207981 */ /* 0x000f62000c1e1500 */
[----:B------:R-:W-:-:S03]  /*1920*/  LEA.HI.X R75, R45, R53, RZ, 0x1, P0 ;  /* 0x000000352d4b7211 */ /* 0x000fc600000f0cff */
[----:B------:R-:W5:Y:S01]  /*1930*/  LDG.E.U16 R34, desc[UR14][R34.64] ;  /* 0x0000000e22227981 */ /* 0x000f62000c1e1500 */
[----:B------:R-:W-:-:S03]  /*1940*/  IMAD.WIDE.U32 R76, R224, 0x2, R76 ;  /* 0x00000002e04c7825 */ /* 0x000fc600078e004c */
[----:B------:R0:W-:Y:S04]  /*1950*/  STL [R1+0xfc], R45 ;  /* 0x0000fc2d01007387 */ /* 0x0001e80000100800 */
[----:B------:R2:W5:Y:S04]  /*1960*/  LDG.E.U16 R54, desc[UR14][R54.64] ;  /* 0x0000000e36367981 */ /* 0x000568000c1e1500 */
[----:B------:R-:W5:Y:S01]  /*1970*/  LDG.E.U16 R29, desc[UR14][R78.64] ;  /* 0x0000000e4e1d7981 */ /* 0x000f62000c1e1500 */
[----:B0-----:R-:W-:-:S03]  /*1980*/  IMAD.SHL.U32 R45, R133, 0x80, RZ ;  /* 0x00000080852d7824 */ /* 0x001fc600078e00ff */
[----:B------:R-:W5:Y:S01]  /*1990*/  LDG.E.U16 R31, desc[UR14][R78.64+0x40] ;  /* 0x0000400e4e1f7981 */ /* 0x000f62000c1e1500 */
[----:B--2---:R-:W-:-:S03]  /*19a0*/  IMAD.SHL.U32 R55, R135, 0x80, RZ ;  /* 0x0000008087377824 */ /* 0x004fc600078e00ff */
[----:B------:R-:W5:Y:S04]  /*19b0*/  LDG.E.U16 R33, desc[UR14][R78.64+0x80] ;  /* 0x0000800e4e217981 */ /* 0x000f68000c1e1500 */
[----:B------:R0:W5:Y:S01]  /*19c0*/  LDG.E.U16 R35, desc[UR14][R78.64+0xc0] ;  /* 0x0000c00e4e237981 */ /* 0x000162000c1e1500 */
[----:B------:R-:W-:-:S03]  /*19d0*/  IMAD.WIDE.U32 R80, R224, 0x2, R80 ;  /* 0x00000002e0507825 */ /* 0x000fc600078e0050 */
[----:B------:R-:W-:Y:S01]  /*19e0*/  STL [R1+0x100], R47 ;  /* 0x0001002f01007387 */ /* 0x000fe20000100800 */
[----:B------:R-:W-:-:S03]  /*19f0*/  IMAD.WIDE.U32 R50, R224, 0x2, R50 ;  /* 0x00000002e0327825 */ /* 0x000fc600078e0032 */
[----:B------:R-:W5:Y:S01]  /*1a00*/  LDG.E.U16 R60, desc[UR14][R60.64] ;  /* 0x0000000e3c3c7981 */ /* 0x000f62000c1e1500 */
[-C--:B0-----:R-:W-:Y:S02]  /*1a10*/  LEA R78, P0, R133, R52.reuse, 0x8 ;  /* 0x00000034854e7211 */ /* 0x081fe400078040ff */
[----:B------:R-:W-:Y:S01]  /*1a20*/  LEA R52, P3, R135, R52, 0x8 ;  /* 0x0000003487347211 */ /* 0x000fe200078640ff */
[----:B------:R-:W-:Y:S01]  /*1a30*/  STL [R1+0x104], R45 ;  /* 0x0001042d01007387 */ /* 0x000fe20000100800 */
[-C--:B------:R-:W-:Y:S02]  /*1a40*/  LEA.HI.X R79, R45, R53.reuse, RZ, 0x1, P0 ;  /* 0x000000352d4f7211 */ /* 0x080fe400000f0cff */
[----:B------:R-:W-:Y:S01]  /*1a50*/  LEA.HI.X R53, R55, R53, RZ, 0x1, P3 ;  /* 0x0000003537357211 */ /* 0x000fe200018f0cff */
[----:B------:R-:W5:Y:S01]  /*1a60*/  LDG.E.U16 R56, desc[UR14][R56.64] ;  /* 0x0000000e38387981 */ /* 0x000f62000c1e1500 */
[----:B------:R-:W-:-:S03]  /*1a70*/  IMAD.WIDE.U32 R48, R224, 0x2, R48 ;  /* 0x00000002e0307825 */ /* 0x000fc600078e0030 */
[----:B------:R-:W5:Y:S04]  /*1a80*/  LDG.E.U16 R58, desc[UR14][R58.64] ;  /* 0x0000000e3a3a7981 */ /* 0x000f68000c1e1500 */
[----:B------:R0:W-:Y:S01]  /*1a90*/  STL [R1+0x108], R55 ;  /* 0x0001083701007387 */ /* 0x0001e20000100800 */
[----:B------:R-:W-:-:S03]  /*1aa0*/  IMAD.WIDE.U32 R40, R224, 0x2, R40 ;  /* 0x00000002e0287825 */ /* 0x000fc600078e0028 */
[----:B------:R-:W5:Y:S01]  /*1ab0*/  LDG.E.U16 R57, desc[UR14][R76.64+0x40] ;  /* 0x0000400e4c397981 */ /* 0x000f62000c1e1500 */
[----:B------:R-:W-:-:S03]  /*1ac0*/  IMAD.WIDE.U32 R36, R224, 0x2, R36 ;  /* 0x00000002e0247825 */ /* 0x000fc600078e0024 */
[----:B------:R-:W5:Y:S01]  /*1ad0*/  LDG.E.U16 R59, desc[UR14][R76.64+0x80] ;  /* 0x0000800e4c3b7981 */ /* 0x000f62000c1e1500 */
[----:B------:R-:W-:-:S03]  /*1ae0*/  IMAD.WIDE.U32 R38, R224, 0x2, R38 ;  /* 0x00000002e0267825 */ /* 0x000fc600078e0026 */
[----:B0-----:R-:W5:Y:S01]  /*1af0*/  LDG.E.U16 R55, desc[UR14][R76.64] ;  /* 0x0000000e4c377981 */ /* 0x001f62000c1e1500 */
[----:B------:R-:W-:-:S03]  /*1b00*/  IMAD.WIDE.U32 R42, R224, 0x2, R42 ;  /* 0x00000002e02a7825 */ /* 0x000fc600078e002a */
[----:B------:R0:W5:Y:S01]  /*1b10*/  LDG.E.U16 R61, desc[UR14][R76.64+0xc0] ;  /* 0x0000c00e4c3d7981 */ /* 0x000162000c1e1500 */
[----:B------:R-:W-:-:S04]  /*1b20*/  IMAD.WIDE.U32 R62, R224, 0x2, R62 ;  /* 0x00000002e03e7825 */ /* 0x000fc800078e003e */
[C---:B------:R-:W-:Y:S01]  /*1b30*/  IMAD.WIDE.U32 R70, R224.reuse, 0x2, R70 ;  /* 0x00000002e0467825 */ /* 0x040fe200078e0046 */
[----:B------:R2:W5:Y:S01]  /*1b40*/  LDG.E.U16 R80, desc[UR14][R80.64] ;  /* 0x0000000e50507981 */ /* 0x000562000c1e1500 */
[----:B0-----:R-:W-:Y:S02]  /*1b50*/  SHF.R.S32.HI R76, RZ, 0x6, R197 ;  /* 0x00000006ff4c7819 */ /* 0x001fe400000114c5 */
[----:B------:R-:W-:-:S04]  /*1b60*/  IMAD.WIDE.U32 R64, R224, 0x2, R64 ;  /* 0x00000002e0407825 */ /* 0x000fc800078e0040 */
[----:B------:R-:W-:Y:S01]  /*1b70*/  IMAD.WIDE.U32 R66, R224, 0x2, R66 ;  /* 0x00000002e0427825 */ /* 0x000fe200078e0042 */
[----:B------:R-:W-:Y:S01]  /*1b80*/  SGXT R76, R76, 0x1 ;  /* 0x000000014c4c781a */ /* 0x000fe20000000200 */
[----:B------:R0:W5:Y:S02]  /*1b90*/  LDG.E.U16 R50, desc[UR14][R50.64] ;  /* 0x0000000e32327981 */ /* 0x000164000c1e1500 */
[C---:B------:R-:W-:Y:S01]  /*1ba0*/  IMAD.WIDE.U32 R68, R224.reuse, 0x2, R68 ;  /* 0x00000002e0447825 */ /* 0x040fe200078e0044 */
[----:B--2---:R-:W-:Y:S01]  /*1bb0*/  SHF.R.U32.HI R81, RZ, 0x5, R197 ;  /* 0x00000005ff517819 */ /* 0x004fe200000116c5 */
[----:B------:R0:W5:Y:S02]  /*1bc0*/  LDG.E.U16 R48, desc[UR14][R48.64] ;  /* 0x0000000e30307981 */ /* 0x000164000c1e1500 */
[----:B------:R-:W-:Y:S01]  /*1bd0*/  IMAD.WIDE.U32 R72, R224, 0x2, R72 ;  /* 0x00000002e0487825 */ /* 0x000fe200078e0048 */
[----:B-1----:R-:W-:Y:S01]  /*1be0*/  R2UR UR13, R0 ;  /* 0x00000000000d72ca */ /* 0x002fe200000e0000 */
[----:B------:R0:W5:Y:S02]  /*1bf0*/  LDG.E.U16 R40, desc[UR14][R40.64] ;  /* 0x0000000e28287981 */ /* 0x000164000c1e1500 */
[----:B------:R-:W-:-:S04]  /*1c00*/  IMAD.WIDE.U32 R126, R224, 0x2, R126 ;  /* 0x00000002e07e7825 */ /* 0x000fc800078e007e */
[C---:B------:R-:W-:Y:S01]  /*1c10*/  IMAD.WIDE.U32 R90, R224.reuse, 0x2, R90 ;  /* 0x00000002e05a7825 */ /* 0x040fe200078e005a */
[----:B------:R0:W5:Y:S03]  /*1c20*/  LDG.E.U16 R36, desc[UR14][R36.64] ;  /* 0x0000000e24247981 */ /* 0x000166000c1e1500 */
        /* <DEDUP_REMOVED lines=16> */
[----:B------:R-:W-:-:S04]  /*1d30*/  IMAD.WIDE.U32 R102, R224, 0x2, R102 ;  /* 0x00000002e0667825 */ /* 0x000fc800078e0066 */
        /* <DEDUP_REMOVED lines=12> */
[C---:B------:R-:W-:Y:S01]  /*1e00*/  IMAD.WIDE.U32 R82, R224.reuse, 0x2, R82 ;  /* 0x00000002e0527825 */ /* 0x040fe200078e0052 */
[----:B------:R0:W5:Y:S03]  /*1e10*/  LDG.E.U16 R45, desc[UR14][R74.64] ;  /* 0x0000000e4a2d7981 */ /* 0x000166000c1e1500 */
[C---:B------:R-:W-:Y:S01]  /*1e20*/  IMAD.WIDE.U32 R78, R224.reuse, 0x2, R78 ;  /* 0x00000002e04e7825 */ /* 0x040fe200078e004e */
[----:B------:R0:W5:Y:S03]  /*1e30*/  LDG.E.U16 R47, desc[UR14][R74.64+0x40] ;  /* 0x0000400e4a2f7981 */ /* 0x000166000c1e1500 */
[----:B------:R-:W-:Y:S01]  /*1e40*/  IMAD.WIDE.U32 R52, R224, 0x2, R52 ;  /* 0x00000002e0347825 */ /* 0x000fe200078e0034 */
[----:B------:R0:W5:Y:S01]  /*1e50*/  LDG.E.U16 R49, desc[UR14][R74.64+0x80] ;  /* 0x0000800e4a317981 */ /* 0x000162000c1e1500 */
[----:B------:R-:W-:-:S02]  /*1e60*/  LOP3.LUT R77, R76, 0x90, RZ, 0xc0, !PT ;  /* 0x000000904c4d7812 */ /* 0x000fc400078ec0ff */
[----:B------:R-:W-:Y:S01]  /*1e70*/  IMAD.SHL.U32 R0, R197, 0x2, RZ ;  /* 0x00000002c5007824 */ /* 0x000fe200078e00ff */
[----:B------:R0:W5:Y:S01]  /*1e80*/  LDG.E.U16 R51, desc[UR14][R74.64+0xc0] ;  /* 0x0000c00e4a337981 */ /* 0x000162000c1e1500 */
[----:B------:R-:W-:-:S03]  /*1e90*/  R2UR UR12, R81 ;  /* 0x00000000510c72ca */ /* 0x000fc600000e0000 */
[----:B------:R0:W5:Y:S01]  /*1ea0*/  LDG.E.U16 R126, desc[UR14][R126.64] ;  /* 0x0000000e7e7e7981 */ /* 0x000162000c1e1500 */
[----:B------:R-:W-:-:S03]  /*1eb0*/  LOP3.LUT R77, R77, 0x7e, R0, 0x78, !PT ;  /* 0x0000007e4d4d7812 */ /* 0x000fc600078e7800 */
[----:B------:R0:W5:Y:S04]  /*1ec0*/  LDG.E.U16 R90, desc[UR14][R90.64] ;  /* 0x0000000e5a5a7981 */ /* 0x000168000c1e1500 */
        /* <DEDUP_REMOVED lines=31> */
[----:B------:R0:W5:Y:S01]  /*20c0*/  LDG.E.U16 R75, desc[UR14][R52.64+0xc0] ;  /* 0x0000c00e344b7981 */ /* 0x000162000c1e1500 */
[----:B------:R-:W-:Y:S05]  /*20d0*/  @P1 BRA `(.L_x_5) ;  /* 0x0000000000181947 */ /* 0x000fea0003800000 */
[----:B------:R-:W-:Y:S01]  /*20e0*/  ELECT P0, URZ, PT ;  /* 0x0000000000ff782f */ /* 0x000fe20003800000 */
[----:B------:R-:W-:Y:S01]  /*20f0*/  IMAD.MOV.U32 R0, RZ, RZ, 0x1 ;  /* 0x00000001ff007424 */ /* 0x000fe200078e00ff */
[----:B------:R-:W-:Y:S01]  /*2100*/  UMOV UR4, 0x40 ;  /* 0x0000004000047882 */ /* 0x000fe20000000000 */
[----:B------:R-:W-:Y:S01]  /*2110*/  UVIRTCOUNT.DEALLOC.SMPOOL 0x80 ;  /* 0x000000800000784c */ /* 0x000fe20000000000 */
[----:B------:R-:W-:-:S09]  /*2120*/  ULEA UR4, UR6, UR4, 0x18 ;  /* 0x0000000406047291 */ /* 0x000fd2000f8ec0ff */
[----:B------:R1:W-:Y:S03]  /*2130*/  @P0 STS.U8 [UR4], R0 ;  /* 0x00000000ff000988 */ /* 0x0003e60008000004 */
.L_x_5:
[----:B------:R-:W-:Y:S01]  /*2140*/  LOP3.LUT P2, RZ, R197, 0x7f, RZ, 0xc0, !PT ;  /* 0x0000007fc5ff7812 */ /* 0x000fe2000784c0ff */
[----:B-----5:R-:W-:Y:S01]  /*2150*/  STS.U16 [R77+UR7+0x200], R128 ;  /* 0x000200804d007988 */ /* 0x020fe20008000407 */
[----:B0-----:R-:W-:Y:S01]  /*2160*/  LOP3.LUT R53, R77, 0x20, RZ, 0x3c, !PT ;  /* 0x000000204d357812 */ /* 0x001fe200078e3cff */
[----:B------:R-:W-:Y:S01]  /*2170*/  UMOV UR4, 0x1 ;  /* 0x0000000100047882 */ /* 0x000fe20000000000 */
[----:B-1----:R-:W-:Y:S01]  /*2180*/  LOP3.LUT R0, R197, 0x7f, RZ, 0xc0, !PT ;  /* 0x0000007fc5007812 */ /* 0x002fe200078ec0ff */
[----:B------:R-:W-:Y:S04]  /*2190*/  STS.U16 [R77+UR7+0x400], R126 ;  /* 0x0004007e4d007988 */ /* 0x000fe80008000407 */
[----:B------:R-:W-:Y:S04]  /*21a0*/  STS.U16 [R77+UR7+0x600], R10 ;  /* 0x0006000a4d007988 */ /* 0x000fe80008000407 */
[----:B------:R-:W-:Y:S01]  /*21b0*/  VOTEU.ALL UP0, P2 ;  /* 0x0000000000ff7886 */ /* 0x000fe20001000000 */
[----:B------:R-:W-:Y:S01]  /*21c0*/  STS.U16 [R77+UR7+0x800], R4 ;  /* 0x000800044d007988 */ /* 0x000fe20008000407 */
[----:B------:R-:W-:-:S03]  /*21d0*/  VOTEU.ALL UP1, P2 ;  /* 0x0000000000ff7886 */ /* 0x000fc60001020000 */
[----:B------:R-:W-:Y:S01]  /*21e0*/  STS.U16 [R77+UR7+0xa00], R6 ;  /* 0x000a00064d007988 */ /* 0x000fe20008000407 */
[----:B------:R-:W-:-:S04]  /*21f0*/  @!UP0 UIADD3 UR4, UPT, UPT, -UR4, 0x100000, URZ ;  /* 0x0010000004048890 */ /* 0x000fc8000fffe1ff */
[----:B------:R-:W-:Y:S02]  /*2200*/  @!UP0 USHF.L.U32 UR5, UR4, 0xb, URZ ;  /* 0x0000000b04058899 */ /* 0x000fe400080006ff */
[----:B------:R-:W-:Y:S02]  /*2210*/  @!UP0 USHF.L.U32 UR4, UR4, 0x1, URZ ;  /* 0x0000000104048899 */ /* 0x000fe400080006ff */
[----:B------:R-:W-:Y:S01]  /*2220*/  UISETP.NE.U32.AND UP0, UPT, UR12, URZ, UPT ;  /* 0x000000ff0c00728c */ /* 0x000fe2000bf05070 */
[----:B------:R-:W-:Y:S04]  /*2230*/  STS.U16 [R77+UR7+0xc00], R8 ;  /* 0x000c00084d007988 */ /* 0x000fe80008000407 */
        /* <DEDUP_REMOVED lines=20> */
[----:B------:R0:W-:Y:S04]  /*2380*/  STS.U16 [R77+UR7+0x3600], R2 ;  /* 0x003600024d007988 */ /* 0x0001e80008000407 */
[----:B------:R-:W-:Y:S04]  /*2390*/  STS.U16 [R77+UR7+0x3800], R60 ;  /* 0x0038003c4d007988 */ /* 0x000fe80008000407 */
[----:B------:R-:W-:Y:S01]  /*23a0*/  STS.U16 [R77+UR7+0x3a00], R54 ;  /* 0x003a00364d007988 */ /* 0x000fe20008000407 */
[----:B0-----:R-:W-:-:S03]  /*23b0*/  SHF.R.U32.HI R2, RZ, 0x1, R196 ;  /* 0x00000001ff027819 */ /* 0x001fc600000116c4 */
[----:B------:R-:W-:Y:S04]  /*23c0*/  STS.U16 [R77+UR7+0x3c00], R56 ;  /* 0x003c00384d007988 */ /* 0x000fe80008000407 */
[----:B------:R-:W-:Y:S04]  /*23d0*/  STS.U16 [R77+UR7+0x3e00], R58 ;  /* 0x003e003a4d007988 */ /* 0x000fe80008000407 */
[----:B------:R-:W-:Y:S04]  /*23e0*/  STS.U16 [R77+UR7], R130 ;  /* 0x000000824d007988 */ /* 0x000fe80008000407 */
[----:B------:R0:W-:Y:S04]  /*23f0*/  STS.U16 [R53+UR7+0xf00], R5 ;  /* 0x000f000535007988 */ /* 0x0001e80008000407 */
[----:B------:R1:W-:Y:S04]  /*2400*/  STS.U16 [R53+UR7+0x100], R62 ;  /* 0x0001003e35007988 */ /* 0x0003e80008000407 */
[----:B------:R1:W-:Y:S01]  /*2410*/  STS.U16 [R53+UR7+0x300], R70 ;  /* 0x0003004635007988 */ /* 0x0003e20008000407 */
[----:B0-----:R-:W-:-:S03]  /*2420*/  IMAD R5, R224, 0x2, R140 ;  /* 0x00000002e0057824 */ /* 0x001fc600078e028c */
[----:B------:R1:W-:Y:S02]  /*2430*/  STS.U16 [R53+UR7+0x500], R64 ;  /* 0x0005004035007988 */ /* 0x0003e40008000407 */
[----:B------:R-:W-:Y:S02]  /*2440*/  LOP3.LUT R4, R5, R2, RZ, 0x3c, !PT ;  /* 0x0000000205047212 */ /* 0x000fe400078e3cff */
[----:B------:R1:W-:Y:S04]  /*2450*/  STS.U16 [R53+UR7+0x700], R66 ;  /* 0x0007004235007988 */ /* 0x0003e80008000407 */
        /* <DEDUP_REMOVED lines=58> */
[----:B------:R1:W-:Y:S01]  /*2800*/  STS.U16 [R4+UR7+0x5e00], R75 ;  /* 0x005e004b04007988 */ /* 0x0003e20008000407 */
[----:B------:R0:W-:Y:S06]  /*2810*/  MEMBAR.ALL.CTA ;  /* 0x0000000000007992 */ /* 0x0001ec0000008000 */
[----:B0-----:R-:W-:Y:S04]  /*2820*/  FENCE.VIEW.ASYNC.S ;  /* 0x00000000000073c6 */ /* 0x001fe80000000000 */
[----:B------:R-:W0:Y:S02]  /*2830*/  FENCE.VIEW.ASYNC.S ;  /* 0x00000000000073c6 */ /* 0x000e240000000000 */
[----:B0-----:R1:W0:Y:S02]  /*2840*/  @!UP1 SYNCS.EXCH.64 URZ, [UR7+0x6000], UR4 ;  /* 0x0060000407ff95b2 */ /* 0x0012240008000100 */
[----:B0-----:R-:W-:Y:S06]  /*2850*/  BAR.SYNC.DEFER_BLOCKING 0x0 ;  /* 0x0000000000007b1d */ /* 0x001fec0000010000 */
[----:B-1----:R-:W-:Y:S05]  /*2860*/  BRA.U UP0, `(.L_x_6) ;  /* 0x00000001007c7547 */ /* 0x002fea000b800000 */
[----:B------:R-:W-:Y:S02]  /*2870*/  USHF.R.U32.HI UR8, URZ, 0x4, UR7 ;  /* 0x00000004ff087899 */ /* 0x000fe40008011607 */
[----:B------:R-:W-:Y:S02]  /*2880*/  UIADD3 UR4, UPT, UPT, UR7, 0x4000, URZ ;  /* 0x0000400007047890 */ /* 0x000fe4000fffe0ff */
[----:B------:R-:W-:Y:S02]  /*2890*/  USGXT.U32 UR8, UR8, 0xe ;  /* 0x0000000e0808789a */ /* 0x000fe40008000000 */
[----:B------:R-:W-:Y:S02]  /*28a0*/  USHF.R.U32.HI UR4, URZ, 0x4, UR4 ;  /* 0x00000004ff047899 */ /* 0x000fe40008011604 */
[----:B------:R-:W-:Y:S01]  /*28b0*/  UIADD3 UR22, UP0, UPT, UR8, 0x2, URZ ;  /* 0x0000000208167890 */ /* 0x000fe2000ff1e0ff */
[----:B------:R-:W-:Y:S01]  /*28c0*/  UMOV UR5, URZ ;  /* 0x000000ff00057c82 */ /* 0x000fe20008000000 */
[----:B------:R-:W-:-:S02]  /*28d0*/  USGXT.U32 UR4, UR4, 0xe ;  /* 0x0000000e0404789a */ /* 0x000fc40008000000 */
[----:B------:R-:W-:Y:S01]  /*28e0*/  UIADD3.X UR23, UPT, UPT, UR5, -0x7fffbfe0, URZ, UP0, !UPT ;  /* 0x8000402005177890 */ /* 0x000fe200087fe4ff */
[----:B------:R-:W-:Y:S01]  /*28f0*/  UMOV UR10, 0x1000080 ;  /* 0x01000080000a7882 */ /* 0x000fe20000000000 */
[----:B------:R-:W-:Y:S01]  /*2900*/  UMOV UR11, 0x40004040 ;  /* 0x40004040000b7882 */ /* 0x000fe20000000000 */
[----:B------:R-:W-:Y:S02]  /*2910*/  ULOP3.LUT UR16, UR4, 0x1000000, URZ, 0xfc, !UPT ;  /* 0x0100000004107892 */ /* 0x000fe4000f8efcff */
[----:B------:R-:W-:Y:S02]  /*2920*/  UIADD3.64 UR4, UPT, UPT, UR4, UR10, URZ ;  /* 0x0000000a04047297 */ /* 0x000fe4000fffe0ff */
[----:B------:R-:W-:Y:S02]  /*2930*/  UIADD3 UR18, UPT, UPT, UR13, 0x80, URZ ;  /* 0x000000800d127890 */ /* 0x000fe4000fffe0ff */
[----:B------:R-:W-:Y:S02]  /*2940*/  UIADD3.64 UR10, UPT, UPT, UR22, 0x1fe, URZ ;  /* 0x000001fe160a7897 */ /* 0x000fe4000fffe0ff */
[----:B------:R-:W-:-:S02]  /*2950*/  UIADD3 UR19, UPT, UPT, UR13, 0x80, URZ ;  /* 0x000000800d137890 */ /* 0x000fc4000fffe0ff */
[----:B------:R-:W-:Y:S01]  /*2960*/  UIADD3.64 UR20, UPT, UPT, UR22, 0x200, URZ ;  /* 0x0000020016147897 */ /* 0x000fe2000fffe0ff */
[----:B------:R-:W-:Y:S01]  /*2970*/  UMOV UR24, 0x0 ;  /* 0x0000000000187882 */ /* 0x000fe20000000000 */
[----:B------:R-:W-:Y:S01]  /*2980*/  UMOV UR25, 0x8210490 ;  /* 0x0821049000197882 */ /* 0x000fe20000000000 */
[----:B------:R-:W-:Y:S01]  /*2990*/  UMOV UR9, 0x80004020 ;  /* 0x8000402000097882 */ /* 0x000fe20000000000 */
[----:B------:R-:W-:Y:S01]  /*29a0*/  UMOV UR17, 0x40004040 ;  /* 0x4000404000117882 */ /* 0x000fe20000000000 */
[----:B------:R-:W-:Y:S01]  /*29b0*/  UMOV UR26, 0x0 ;  /* 0x00000000001a7882 */ /* 0x000fe20000000000 */
[----:B------:R-:W-:Y:S01]  /*29c0*/  UMOV UR27, 0x8210490 ;  /* 0x08210490001b7882 */ /* 0x000fe20000000000 */
[----:B------:R-:W-:Y:S01]  /*29d0*/  UMOV UR28, 0x0 ;  /* 0x00000000001c7882 */ /* 0x000fe20000000000 */
[----:B------:R-:W-:Y:S01]  /*29e0*/  UMOV UR29, 0x8210490 ;  /* 0x08210490001d7882 */ /* 0x000fe20000000000 */
[----:B------:R0:W-:Y:S01]  /*29f0*/  UTCHMMA gdesc[UR8], gdesc[UR16], tmem[UR13], tmem[UR24], idesc[UR25], !UPT ;  /* 0x00ff1810080075ea */ /* 0x0001e2000f80000d */
[----:B------:R-:W-:Y:S01]  /*2a00*/  UMOV UR30, 0x0 ;  /* 0x00000000001e7882 */ /* 0x000fe20000000000 */
[----:B------:R-:W-:Y:S01]  /*2a10*/  UMOV UR31, 0x8210490 ;  /* 0x08210490001f7882 */ /* 0x000fe20000000000 */
[----:B------:R0:W-:Y:S01]  /*2a20*/  UTCHMMA gdesc[UR22], gdesc[UR4], tmem[UR13], tmem[UR26], idesc[UR27], UPT ;  /* 0x00ff1a04160075ea */ /* 0x0001e2000b80000d */
[----:B------:R0:W-:Y:S01]  /*2a30*/  UTCHMMA gdesc[UR10], gdesc[UR16], tmem[UR18], tmem[UR28], idesc[UR29], !UPT ;  /* 0x00ff1c100a0075ea */ /* 0x0001e2000f800012 */
[----:B------:R0:W-:Y:S01]  /*2a40*/  UTCHMMA gdesc[UR20], gdesc[UR4], tmem[UR19], tmem[UR30], idesc[UR31], UPT ;  /* 0x00ff1e04140075ea */ /* 0x0001e2000b800013 */
[----:B------:R-:W-:Y:S01]  /*2a50*/  NOP ;  /* 0x0000000000007918 */ /* 0x000fe20000000000 */
.L_x_6:
[----:B------:R-:W-:Y:S01]  /*2a60*/  ELECT P0, URZ, PT ;  /* 0x0000000000ff782f */ /* 0x000fe20003800000 */
[----:B0-----:R-:W-:-:S03]  /*2a70*/  UIADD3 UR4, UPT, UPT, UR7, 0x6000, URZ ;  /* 0x0000600007047890 */ /* 0x001fc6000fffe0ff */
[----:B------:R-:W-:Y:S01]  /*2a80*/  ISETP.LT.U32.AND P0, PT, R0, 0x20, P0 ;  /* 0x000000200000780c */ /* 0x000fe20000701070 */
[----:B------:R-:W-:-:S12]  /*2a90*/  UMOV UR5, URZ ;  /* 0x000000ff00057c82 */ /* 0x000fd80008000000 */
[----:B------:R-:W-:Y:S01]  /*2aa0*/  VOTEU.ANY UP0, P0 ;  /* 0x0000000000ff7886 */ /* 0x000fe20000000100 */
[----:B------:R-:W-:-:S04]  /*2ab0*/  VOTEU.ANY UP1, P0 ;  /* 0x0000000000ff7886 */ /* 0x000fc80000020100 */
[----:B------:R-:W-:Y:S01]  /*2ac0*/  @UP0 UMOV UR5, UR4 ;  /* 0x0000000400050c82 */ /* 0x000fe20008000000 */
[----:B------:R-:W-:Y:S01]  /*2ad0*/  USHF.L.U32 UR4, UR12, 0x15, URZ ;  /* 0x000000150c047899 */ /* 0x000fe200080006ff */
[----:B------:R0:W-:Y:S01]  /*2ae0*/  @UP1 UTCBAR [UR5], URZ ;  /* 0x000000ff050013e9 */ /* 0x0001e200080000ff */
[----:B------:R-:W-:Y:S02]  /*2af0*/  BAR.SYNC.DEFER_BLOCKING 0x0 ;  /* 0x0000000000007b1d */ /* 0x000fe40000010000 */
[----:B------:R-:W-:-:S04]  /*2b00*/  ULOP3.LUT UR4, UR4, 0x600000, URZ, 0xc0, !UPT ;  /* 0x0060000004047892 */ /* 0x000fc8000f8ec0ff */
[----:B------:R-:W-:Y:S01]  /*2b10*/  UIADD3 UR4, UPT, UPT, UR13, UR4, URZ ;  /* 0x000000040d047290 */ /* 0x000fe2000fffe0ff */
[----:B------:R-:W1:Y:S02]  /*2b20*/  SYNCS.PHASECHK.TRANS64.TRYWAIT P0, [UR7+0x6000], RZ ;  /* 0x006000ffff0075a7 */ /* 0x000e640008001107 */
[----:B01----:R-:W-:Y:S09]  /*2b30*/  @!P0 BRA `(.L_x_7) ;  /* 0x0000005000288947 */ /* 0x003ff20003800000 */
.L_x_11:
[----:B------:R-:W-:Y:S01]  /*2b40*/  BAR.SYNC.DEFER_BLOCKING 0x0 ;  /* 0x0000000000007b1d */ /* 0x000fe20000010000 */
[C---:B------:R-:W-:Y:S01]  /*2b50*/  IMAD.SHL.U32 R0, R197.reuse, 0x10, RZ ;  /* 0x00000010c5007824 */ /* 0x040fe200078e00ff */
[----:B------:R-:W-:-:S04]  /*2b60*/  LOP3.LUT R198, R197, 0x7, RZ, 0xc0, !PT ;  /* 0x00000007c5c67812 */ /* 0x000fc800078ec0ff */
[----:B------:R-:W-:Y:S01]  /*2b70*/  LOP3.LUT R5, R0, 0x7f0, RZ, 0xc0, !PT ;  /* 0x000007f000057812 */ /* 0x000fe200078ec0ff */
[----:B------:R-:W-:Y:S01]  /*2b80*/  IMAD R196, R196, 0x4, R198 ;  /* 0x00000004c4c47824 */ /* 0x000fe200078e02c6 */
[----:B------:R-:W0:Y:S01]  /*2b90*/  LDTM.x64 R72, tmem[UR4] ;  /* 0x00000004004879ee */ /* 0x000e220008340000 */
[----:B------:R-:W1:Y:S02]  /*2ba0*/  LDCU.64 UR20, c[0x0][0x390] ;  /* 0x00007200ff1477ac */ /* 0x000e640008000a00 */
[----:B------:R-:W-:Y:S01]  /*2bb0*/  IMAD R0, R198, 0x800, R5 ;  /* 0x00000800c6007824 */ /* 0x000fe200078e0205 */
[----:B------:R-:W-:Y:S01]  /*2bc0*/  SHF.R.S32.HI R198, RZ, 0x3, R197 ;  /* 0x00000003ffc67819 */ /* 0x000fe200000114c5 */
[----:B------:R-:W-:Y:S01]  /*2bd0*/  IMAD.SHL.U32 R196, R196, 0x10, RZ ;  /* 0x00000010c4c47824 */ /* 0x000fe200078e00ff */
[----:B------:R-:W2:Y:S01]  /*2be0*/  LDCU.64 UR8, c[0x0][0x390] ;  /* 0x00007200ff0877ac */ /* 0x000ea20008000a00 */
[----:B------:R-:W-:Y:S01]  /*2bf0*/  IMAD.SHL.U32 R197, R197, 0x8, RZ ;  /* 0x00000008c5c57824 */ /* 0x000fe200078e00ff */
[----:B------:R-:W-:-:S02]  /*2c00*/  LOP3.LUT R201, R0, 0x10, RZ, 0x3c, !PT ;  /* 0x0000001000c97812 */ /* 0x000fc400078e3cff */
[C---:B------:R-:W-:Y:S01]  /*2c10*/  LOP3.LUT R200, R0.reuse, 0x20, RZ, 0x3c, !PT ;  /* 0x0000002000c87812 */ /* 0x040fe200078e3cff */
[----:B------:R-:W3:Y:S01]  /*2c20*/  LDCU.64 UR10, c[0x0][0x390] ;  /* 0x00007200ff0a77ac */ /* 0x000ee20008000a00 */
[C---:B------:R-:W-:Y:S02]  /*2c30*/  LOP3.LUT R205, R0.reuse, 0x30, RZ, 0x3c, !PT ;  /* 0x0000003000cd7812 */ /* 0x040fe400078e3cff */
[C---:B------:R-:W-:Y:S01]  /*2c40*/  LOP3.LUT R204, R0.reuse, 0x40, RZ, 0x3c, !PT ;  /* 0x0000004000cc7812 */ /* 0x040fe200078e3cff */
[----:B------:R-:W4:Y:S01]  /*2c50*/  LDCU.64 UR24, c[0x0][0x390] ;  /* 0x00007200ff1877ac */ /* 0x000f220008000a00 */
[----:B------:R-:W5:Y:S01]  /*2c60*/  @!P2 SYNCS.CCTL.IV [UR7+0x6000] ;  /* 0x00600000ff00a9b1 */ /* 0x000f620008000007 */
[C---:B------:R-:W-:Y:S02]  /*2c70*/  LOP3.LUT R203, R0.reuse, 0x50, RZ, 0x3c, !PT ;  /* 0x0000005000cb7812 */ /* 0x040fe400078e3cff */
[C---:B------:R-:W-:Y:S01]  /*2c80*/  LOP3.LUT R202, R0.reuse, 0x60, RZ, 0x3c, !PT ;  /* 0x0000006000ca7812 */ /* 0x040fe200078e3cff */
[----:B------:R-:W1:Y:S01]  /*2c90*/  LDCU.64 UR32, c[0x0][0x390] ;  /* 0x00007200ff2077ac */ /* 0x000e620008000a00 */
[----:B------:R-:W-:-:S02]  /*2ca0*/  LOP3.LUT R199, R0, 0x70, RZ, 0x3c, !PT ;  /* 0x0000007000c77812 */ /* 0x000fc400078e3cff */
[----:B------:R-:W-:Y:S01]  /*2cb0*/  SGXT R198, R198, 0x1 ;  /* 0x00000001c6c6781a */ /* 0x000fe20000000200 */
[----:B0-----:R-:W-:Y:S01]  /*2cc0*/  IMAD.MOV.U32 R8, RZ, RZ, R132 ;  /* 0x000000ffff087224 */ /* 0x001fe200078e0084 */
[----:B------:R-:W0:Y:S01]  /*2cd0*/  LDCU.64 UR44, c[0x0][0x390] ;  /* 0x00007200ff2c77ac */ /* 0x000e220008000a00 */
[----:B------:R-:W-:Y:S01]  /*2ce0*/  IMAD.MOV.U32 R7, RZ, RZ, R133 ;  /* 0x000000ffff077224 */ /* 0x000fe200078e0085 */
[----:B------:R-:W-:Y:S01]  /*2cf0*/  LOP3.LUT R2, R2, 0x2040, R198, 0xf8, !PT ;  /* 0x0000204002027812 */ /* 0x000fe200078ef8c6 */
[----:B------:R-:W-:Y:S01]  /*2d00*/  IMAD.MOV.U32 R6, RZ, RZ, R134 ;  /* 0x000000ffff067224 */ /* 0x000fe200078e0086 */
[----:B------:R-:W0:Y:S01]  /*2d10*/  LDCU.64 UR48, c[0x0][0x390] ;  /* 0x00007200ff3077ac */ /* 0x000e220008000a00 */
[----:B------:R-:W-:Y:S01]  /*2d20*/  IMAD.MOV.U32 R4, RZ, RZ, R135 ;  /* 0x000000ffff047224 */ /* 0x000fe200078e0087 */
[----:B------:R-:W-:Y:S01]  /*2d30*/  LOP3.LUT R2, R2, R196, RZ, 0x3c, !PT ;  /* 0x000000c402027212 */ /* 0x000fe200078e3cff */
[----:B------:R-:W0:Y:S01]  /*2d40*/  LDTM.x64 R132, tmem[UR4+0x40] ;  /* 0x00004004008479ee */ /* 0x000e220008340000 */
[----:B------:R-:W-:Y:S01]  /*2d50*/  IMAD.MOV.U32 R68, RZ, RZ, R72 ;  /* 0x000000ffff447224 */ /* 0x000fe200078e0048 */
[----:B------:R-:W-:Y:S01]  /*2d60*/  LOP3.LUT R196, R197, 0x80, RZ, 0xc0, !PT ;  /* 0x00000080c5c47812 */ /* 0x000fe200078ec0ff */
[----:B------:R-:W-:Y:S01]  /*2d70*/  IMAD.MOV.U32 R67, RZ, RZ, R73 ;  /* 0x000000ffff437224 */ /* 0x000fe200078e0049 */
[----:B------:R-:W0:Y:S01]  /*2d80*/  LDCU.64 UR58, c[0x0][0x390] ;  /* 0x00007200ff3a77ac */ /* 0x000e220008000a00 */
[----:B------:R-:W-:Y:S01]  /*2d90*/  IMAD.MOV.U32 R66, RZ, RZ, R74 ;  /* 0x000000ffff427224 */ /* 0x000fe200078e004a */
[----:B------:R-:W-:Y:S01]  /*2da0*/  IADD3 R2, PT, PT, R2, UR7, R196 ;  /* 0x0000000702027c10 */ /* 0x000fe2000fffe0c4 */
[----:B------:R-:W-:Y:S01]  /*2db0*/  IMAD.MOV.U32 R65, RZ, RZ, R75 ;  /* 0x000000ffff417224 */ /* 0x000fe200078e004b */
[----:B------:R-:W1:Y:S01]  /*2dc0*/  LDCU.64 UR60, c[0x0][0x390] ;  /* 0x00007200ff3c77ac */ /* 0x000e620008000a00 */
[----:B------:R-:W-:-:S02]  /*2dd0*/  IMAD.MOV.U32 R64, RZ, RZ, R76 ;  /* 0x000000ffff407224 */ /* 0x000fc400078e004c */
[----:B------:R-:W-:Y:S01]  /*2de0*/  IMAD.MOV.U32 R63, RZ, RZ, R77 ;  /* 0x000000ffff3f7224 */ /* 0x000fe200078e004d */
[----:B------:R-:W1:Y:S01]  /*2df0*/  LDCU.64 UR42, c[0x0][0x390] ;  /* 0x00007200ff2a77ac */ /* 0x000e620008000a00 */
[----:B------:R-:W-:Y:S02]  /*2e00*/  IMAD.MOV.U32 R62, RZ, RZ, R78 ;  /* 0x000000ffff3e7224 */ /* 0x000fe400078e004e */
[----:B------:R-:W-:Y:S01]  /*2e10*/  IMAD.MOV.U32 R61, RZ, RZ, R79 ;  /* 0x000000ffff3d7224 */ /* 0x000fe200078e004f */
[----:B------:R-:W1:Y:S01]  /*2e20*/  LDCU.64 UR28, c[0x0][0x390] ;  /* 0x00007200ff1c77ac */ /* 0x000e620008000a00 */
[----:B------:R-:W-:Y:S02]  /*2e30*/  IMAD.MOV.U32 R60, RZ, RZ, R80 ;  /* 0x000000ffff3c7224 */ /* 0x000fe400078e0050 */
[----:B------:R-:W-:Y:S01]  /*2e40*/  IMAD.MOV.U32 R59, RZ, RZ, R81 ;  /* 0x000000ffff3b7224 */ /* 0x000fe200078e0051 */
[----:B------:R-:W1:Y:S01]  /*2e50*/  LDCU.64 UR30, c[0x0][0x390] ;  /* 0x00007200ff1e77ac */ /* 0x000e620008000a00 */
[----:B------:R-:W-:-:S02]  /*2e60*/  IMAD.MOV.U32 R58, RZ, RZ, R82 ;  /* 0x000000ffff3a7224 */ /* 0x000fc400078e0052 */
[----:B------:R-:W-:Y:S01]  /*2e70*/  IMAD.MOV.U32 R57, RZ, RZ, R83 ;  /* 0x000000ffff397224 */ /* 0x000fe200078e0053 */
[----:B0-----:R-:W-:Y:S01]  /*2e80*/  STL.64 [R1+0x220], R194 ;  /* 0x000220c201007387 */ /* 0x001fe20000100a00 */
[----:B------:R-:W-:Y:S01]  /*2e90*/  IMAD.MOV.U32 R56, RZ, RZ, R84 ;  /* 0x000000ffff387224 */ /* 0x000fe200078e0054 */
[----:B------:R-:W0:Y:S01]  /*2ea0*/  LDCU.64 UR34, c[0x0][0x390] ;  /* 0x00007200ff2277ac */ /* 0x000e220008000a00 */
[----:B------:R-:W-:Y:S01]  /*2eb0*/  IMAD.MOV.U32 R55, RZ, RZ, R85 ;  /* 0x000000ffff377224 */ /* 0x000fe200078e0055 */
[----:B------:R-:W-:Y:S01]  /*2ec0*/  STL.64 [R1+0x218], R192 ;  /* 0x000218c001007387 */ /* 0x000fe20000100a00 */
        /* <DEDUP_REMOVED lines=48> */
[----:B------:R-:W-:-:S02]  /*31d0*/  IMAD.MOV.U32 R30, RZ, RZ, R110 ;  /* 0x000000ffff1e7224 */ /* 0x000fc400078e006e */
[----:B------:R-:W-:Y:S01]  /*31e0*/  IMAD.MOV.U32 R29, RZ, RZ, R111 ;  /* 0x000000ffff1d7224 */ /* 0x000fe200078e006f */
[----:B------:R-:W-:Y:S01]  /*31f0*/  STL.64 [R1+0x1b0], R166 ;  /* 0x0001b0a601007387 */ /* 0x000fe20000100a00 */
[----:B------:R-:W-:Y:S02]  /*3200*/  IMAD.MOV.U32 R28, RZ, RZ, R112 ;  /* 0x000000ffff1c7224 */ /* 0x000fe400078e0070 */
[----:B------:R-:W-:Y:S01]  /*3210*/  IMAD.MOV.U32 R27, RZ, RZ, R113 ;  /* 0x000000ffff1b7224 */ /* 0x000fe200078e0071 */
[----:B------:R-:W-:Y:S01]  /*3220*/  STL.64 [R1+0x1a8], R164 ;  /* 0x0001a8a401007387 */ /* 0x000fe20000100a00 */
[----:B------:R-:W-:Y:S02]  /*3230*/  IMAD.MOV.U32 R26, RZ, RZ, R114 ;  /* 0x000000ffff1a7224 */ /* 0x000fe400078e0072 */
        /* <DEDUP_REMOVED lines=16> */
[----:B------:R0:W-:Y:S01]  /*3340*/  STL.64 [R1+0x178], R152 ;  /* 0x0001789801007387 */ /* 0x0001e20000100a00 */
[----:B------:R-:W-:Y:S02]  /*3350*/  IMAD.MOV.U32 R14, RZ, RZ, R126 ;  /* 0x000000ffff0e7224 */ /* 0x000fe400078e007e */
[----:B------:R-:W-:Y:S01]  /*3360*/  IMAD.MOV.U32 R13, RZ, RZ, R127 ;  /* 0x000000ffff0d7224 */ /* 0x000fe200078e007f */
[----:B------:R1:W-:Y:S01]  /*3370*/  STL.64 [R1+0x170], R150 ;  /* 0x0001709601007387 */ /* 0x0003e20000100a00 */
[----:B------:R-:W-:-:S02]  /*3380*/  IMAD.MOV.U32 R12, RZ, RZ, R128 ;  /* 0x000000ffff0c7224 */ /* 0x000fc400078e0080 */
[----:B------:R-:W-:Y:S01]  /*3390*/  IMAD.MOV.U32 R11, RZ, RZ, R129 ;  /* 0x000000ffff0b7224 */ /* 0x000fe200078e0081 */
[----:B------:R2:W-:Y:S01]  /*33a0*/  STL.64 [R1+0x168], R148 ;  /* 0x0001689401007387 */ /* 0x0005e20000100a00 */
[----:B------:R-:W-:Y:S02]  /*33b0*/  IMAD.MOV.U32 R10, RZ, RZ, R130 ;  /* 0x000000ffff0a7224 */ /* 0x000fe400078e0082 */
[----:B------:R-:W-:Y:S01]  /*33c0*/  IMAD.MOV.U32 R9, RZ, RZ, R131 ;  /* 0x000000ffff097224 */ /* 0x000fe200078e0083 */
[----:B------:R3:W-:Y:S01]  /*33d0*/  STL.64 [R1+0x160], R146 ;  /* 0x0001609201007387 */ /* 0x0007e20000100a00 */
[----:B0-----:R-:W-:Y:S02]  /*33e0*/  IMAD.MOV.U32 R152, RZ, RZ, R48 ;  /* 0x000000ffff987224 */ /* 0x001fe400078e0030 */
[----:B------:R-:W-:Y:S01]  /*33f0*/  IMAD.MOV.U32 R153, RZ, RZ, R47 ;  /* 0x000000ffff997224 */ /* 0x000fe200078e002f */
[----:B------:R0:W-:Y:S01]  /*3400*/  STL.64 [R1+0x158], R144 ;  /* 0x0001589001007387 */ /* 0x0001e20000100a00 */
[----:B-1----:R-:W-:-:S02]  /*3410*/  IMAD.MOV.U32 R150, RZ, RZ, R50 ;  /* 0x000000ffff967224 */ /* 0x002fc400078e0032 */
[----:B------:R-:W-:Y:S01]  /*3420*/  IMAD.MOV.U32 R151, RZ, RZ, R49 ;  /* 0x000000ffff977224 */ /* 0x000fe200078e0031 */
[----:B------:R1:W-:Y:S01]  /*3430*/  STL.64 [R1+0x150], R142 ;  /* 0x0001508e01007387 */ /* 0x0003e20000100a00 */
[----:B--2---:R-:W-:Y:S02]  /*3440*/  IMAD.MOV.U32 R148, RZ, RZ, R52 ;  /* 0x000000ffff947224 */ /* 0x004fe400078e0034 */
[----:B------:R-:W-:Y:S01]  /*3450*/  IMAD.MOV.U32 R149, RZ, RZ, R51 ;  /* 0x000000ffff957224 */ /* 0x000fe200078e0033 */
[----:B------:R2:W-:Y:S01]  /*3460*/  STL.64 [R1+0x148], R140 ;  /* 0x0001488c01007387 */ /* 0x0005e20000100a00 */
[----:B---3--:R-:W-:Y:S02]  /*3470*/  IMAD.MOV.U32 R146, RZ, RZ, R54 ;  /* 0x000000ffff927224 */ /* 0x008fe400078e0036 */
[----:B------:R-:W-:Y:S01]  /*3480*/  IMAD.MOV.U32 R147, RZ, RZ, R53 ;  /* 0x000000ffff937224 */ /* 0x000fe200078e0035 */
[----:B------:R3:W-:Y:S01]  /*3490*/  STL.64 [R1+0x140], R138 ;  /* 0x0001408a01007387 */ /* 0x0007e20000100a00 */
[----:B0-----:R-:W-:-:S02]  /*34a0*/  IMAD.MOV.U32 R144, RZ, RZ, R56 ;  /* 0x000000ffff907224 */ /* 0x001fc400078e0038 */
[----:B------:R-:W-:Y:S01]  /*34b0*/  IMAD.MOV.U32 R145, RZ, RZ, R55 ;  /* 0x000000ffff917224 */ /* 0x000fe200078e0037 */
[----:B------:R0:W-:Y:S01]  /*34c0*/  STL.64 [R1+0x138], R136 ;  /* 0x0001388801007387 */ /* 0x0001e20000100a00 */
[----:B-1----:R-:W-:Y:S02]  /*34d0*/  IMAD.MOV.U32 R142, RZ, RZ, R58 ;  /* 0x000000ffff8e7224 */ /* 0x002fe400078e003a */
[----:B------:R-:W-:Y:S01]  /*34e0*/  IMAD.MOV.U32 R143, RZ, RZ, R57 ;  /* 0x000000ffff8f7224 */ /* 0x000fe200078e0039 */
[----:B------:R1:W-:Y:S01]  /*34f0*/  STL.64 [R1+0x130], R134 ;  /* 0x0001308601007387 */ /* 0x0003e20000100a00 */
[----:B--2---:R-:W-:Y:S02]  /*3500*/  IMAD.MOV.U32 R140, RZ, RZ, R60 ;  /* 0x000000ffff8c7224 */ /* 0x004fe400078e003c */
[----:B------:R-:W-:Y:S01]  /*3510*/  IMAD.MOV.U32 R141, RZ, RZ, R59 ;  /* 0x000000ffff8d7224 */ /* 0x000fe200078e003b */
[----:B------:R2:W-:Y:S01]  /*3520*/  STL.64 [R1+0x128], R132 ;  /* 0x0001288401007387 */ /* 0x0005e20000100a00 */
[----:B---3--:R-:W-:-:S02]  /*3530*/  IMAD.MOV.U32 R138, RZ, RZ, R62 ;  /* 0x000000ffff8a7224 */ /* 0x008fc400078e003e */
[----:B------:R-:W-:Y:S02]  /*3540*/  IMAD.MOV.U32 R139, RZ, RZ, R61 ;  /* 0x000000ffff8b7224 */ /* 0x000fe400078e003d */
[----:B0-----:R-:W-:Y:S02]  /*3550*/  IMAD.MOV.U32 R136, RZ, RZ, R64 ;  /* 0x000000ffff887224 */ /* 0x001fe400078e0040 */
[----:B------:R-:W-:Y:S02]  /*3560*/  IMAD.MOV.U32 R137, RZ, RZ, R63 ;  /* 0x000000ffff897224 */ /* 0x000fe400078e003f */
[----:B-1----:R-:W-:Y:S02]  /*3570*/  IMAD.MOV.U32 R134, RZ, RZ, R66 ;  /* 0x000000ffff867224 */ /* 0x002fe400078e0042 */
[----:B------:R-:W-:Y:S02]  /*3580*/  IMAD.MOV.U32 R135, RZ, RZ, R65 ;  /* 0x000000ffff877224 */ /* 0x000fe400078e0041 */
[----:B--2---:R-:W-:-:S02]  /*3590*/  IMAD.MOV.U32 R132, RZ, RZ, R68 ;  /* 0x000000ffff847224 */ /* 0x004fc400078e0044 */
[----:B------:R-:W-:Y:S01]  /*35a0*/  IMAD.MOV.U32 R133, RZ, RZ, R67 ;  /* 0x000000ffff857224 */ /* 0x000fe200078e0043 */
[----:B------:R-:W-:Y:S01]  /*35b0*/  LDTM.x64 R68, tmem[UR4+0x80] ;  /* 0x00008004004479ee */ /* 0x000fe20008340000 */
[----:B------:R-:W-:Y:S02]  /*35c0*/  IMAD.MOV.U32 R154, RZ, RZ, R46 ;  /* 0x000000ffff9a7224 */ /* 0x000fe400078e002e */
[----:B------:R-:W-:Y:S02]  /*35d0*/  IMAD.MOV.U32 R155, RZ, RZ, R45 ;  /* 0x000000ffff9b7224 */ /* 0x000fe400078e002d */
[----:B------:R-:W-:Y:S02]  /*35e0*/  IMAD.MOV.U32 R156, RZ, RZ, R44 ;  /* 0x000000ffff9c7224 */ /* 0x000fe400078e002c */
[----:B------:R-:W-:Y:S02]  /*35f0*/  IMAD.MOV.U32 R157, RZ, RZ, R43 ;  /* 0x000000ffff9d7224 */ /* 0x000fe400078e002b */
[----:B------:R-:W-:-:S02]  /*3600*/  IMAD.MOV.U32 R158, RZ, RZ, R42 ;  /* 0x000000ffff9e7224 */ /* 0x000fc400078e002a */
[----:B------:R-:W-:Y:S02]  /*3610*/  IMAD.MOV.U32 R159, RZ, RZ, R41 ;  /* 0x000000ffff9f7224 */ /* 0x000fe400078e0029 */
        /* <DEDUP_REMOVED lines=36> */
[----:B------:R-:W0:Y:S01]  /*3860*/  LDTM.x64 R4, tmem[UR4+0xc0] ;  /* 0x0000c004000479ee */ /* 0x000e220008340000 */
[----:B------:R-:W-:Y:S01]  /*3870*/  NOP ;  /* 0x0000000000007918 */ /* 0x000fe20000000000 */
[----:B-----5:R-:W-:Y:S01]  /*3880*/  STS.128 [R0+UR7], R132 ;  /* 0x0000008400007988 */ /* 0x020fe20008000c07 */
[----:B------:R-:W1:Y:S03]  /*3890*/  LDCU.64 UR4, c[0x0][0x390] ;  /* 0x00007200ff0477ac */ /* 0x000e660008000a00 */
[----:B------:R-:W-:Y:S04]  /*38a0*/  STS.128 [R201+UR7], R136 ;  /* 0x00000088c9007988 */ /* 0x000fe80008000c07 */
[----:B------:R-:W-:Y:S04]  /*38b0*/  STS.128 [R200+UR7], R140 ;  /* 0x0000008cc8007988 */ /* 0x000fe80008000c07 */
[----:B------:R-:W-:Y:S04]  /*38c0*/  STS.128 [R205+UR7], R144 ;  /* 0x00000090cd007988 */ /* 0x000fe80008000c07 */
[----:B------:R-:W-:Y:S04]  /*38d0*/  STS.128 [R204+UR7], R148 ;  /* 0x00000094cc007988 */ /* 0x000fe80008000c07 */
[----:B------:R-:W-:Y:S04]  /*38e0*/  STS.128 [R203+UR7], R152 ;  /* 0x00000098cb007988 */ /* 0x000fe80008000c07 */
[----:B------:R-:W-:Y:S04]  /*38f0*/  STS.128 [R202+UR7], R156 ;  /* 0x0000009cca007988 */ /* 0x000fe80008000c07 */
[----:B------:R-:W-:Y:S01]  /*3900*/  STS.128 [R199+UR7], R160 ;  /* 0x000000a0c7007988 */ /* 0x000fe20008000c07 */
[----:B0-----:R-:W-:Y:S06]  /*3910*/  BAR.SYNC.DEFER_BLOCKING 0x0 ;  /* 0x0000000000007b1d */ /* 0x001fec0000010000 */
[----:B------:R-:W0:Y:S04]  /*3920*/  LDSM.16.M88.4 R244, [R2+0x100] ;  /* 0x0001000002f4783b */ /* 0x000e280000000200 */
[----:B------:R-:W2:Y:S04]  /*3930*/  LDSM.16.M88.4 R140, [R2+0x200] ;  /* 0x00020000028c783b */ /* 0x000ea80000000200 */
[----:B------:R-:W3:Y:S04]  /*3940*/  LDSM.16.M88.4 R136, [R2+0x300] ;  /* 0x000300000288783b */ /* 0x000ee80000000200 */
[----:B------:R-:W5:Y:S04]  /*3950*/  LDSM.16.M88.4 R132, [R2+0x400] ;  /* 0x000400000284783b */ /* 0x000f680000000200 */
[----:B------:R-:W-:Y:S04]  /*3960*/  LDSM.16.M88.4 R196, [R2] ;  /* 0x0000000002c4783b */ /* 0x000fe80000000200 */
[----:B0-----:R0:W-:Y:S04]  /*3970*/  STL [R1+0x120], R247 ;  /* 0x000120f701007387 */ /* 0x0011e80000100800 */
[----:B--2---:R-:W-:Y:S04]  /*3980*/  STL.64 [R1+0xc0], R140 ;  /* 0x0000c08c01007387 */ /* 0x004fe80000100a00 */
[----:B------:R-:W-:Y:S01]  /*3990*/  STL.64 [R1+0xc8], R142 ;  /* 0x0000c88e01007387 */ /* 0x000fe20000100a00 */
[----:B0-----:R-:W-:-:S03]  /*39a0*/  LOP3.LUT R247, R0, 0x70, RZ, 0x3c, !PT ;  /* 0x0000007000f77812 */ /* 0x001fc600078e3cff */
[----:B---3--:R-:W-:Y:S04]  /*39b0*/  STL.64 [R1+0xb0], R136 ;  /* 0x0000b08801007387 */ /* 0x008fe80000100a00 */
[----:B------:R-:W-:Y:S04]  /*39c0*/  STL.64 [R1+0xb8], R138 ;  /* 0x0000b88a01007387 */ /* 0x000fe80000100a00 */
[----:B-----5:R-:W-:Y:S04]  /*39d0*/  STL.64 [R1+0xa0], R132 ;  /* 0x0000a08401007387 */ /* 0x020fe80000100a00 */
[----:B------:R-:W-:Y:S04]  /*39e0*/  STL.64 [R1+0xa8], R134 ;  /* 0x0000a88601007387 */ /* 0x000fe80000100a00 */
[----:B------:R-:W0:Y:S04]  /*39f0*/  LDSM.16.M88.4 R140, [R2+0x500] ;  /* 0x00050000028c783b */ /* 0x000e280000000200 */
[----:B------:R-:W2:Y:S04]  /*3a00*/  LDSM.16.M88.4 R136, [R2+0x600] ;  /* 0x000600000288783b */ /* 0x000ea80000000200 */
[----:B------:R-:W3:Y:S01]  /*3a10*/  LDSM.16.M88.4 R132, [R2+0x700] ;  /* 0x000700000284783b */ /* 0x000ee20000000200 */
[----:B------:R-:W-:Y:S06]  /*3a20*/  BAR.SYNC.DEFER_BLOCKING 0x0 ;  /* 0x0000000000007b1d */ /* 0x000fec0000010000 */
[----:B------:R-:W-:Y:S04]  /*3a30*/  STS.128 [R0+UR7], R68 ;  /* 0x0000004400007988 */ /* 0x000fe80008000c07 */
[----:B------:R-:W-:Y:S04]  /*3a40*/  STS.128 [R201+UR7], R72 ;  /* 0x00000048c9007988 */ /* 0x000fe80008000c07 */
[----:B------:R-:W-:Y:S04]  /*3a50*/  STS.128 [R200+UR7], R76 ;  /* 0x0000004cc8007988 */ /* 0x000fe80008000c07 */
[----:B------:R-:W-:Y:S04]  /*3a60*/  STS.128 [R205+UR7], R80 ;  /* 0x00000050cd007988 */ /* 0x000fe80008000c07 */
[----:B------:R-:W-:Y:S04]  /*3a70*/  STS.128 [R204+UR7], R84 ;  /* 0x00000054cc007988 */ /* 0x000fe80008000c07 */
[----:B------:R-:W-:Y:S04]  /*3a80*/  STS.128 [R203+UR7], R88 ;  /* 0x00000058cb007988 */ /* 0x000fe80008000c07 */
[----:B------:R-:W-:Y:S04]  /*3a90*/  STS.128 [R202+UR7], R92 ;  /* 0x0000005cca007988 */ /* 0x000fe80008000c07 */
[----:B------:R-:W-:Y:S01]  /*3aa0*/  STS.128 [R247+UR7], R96 ;  /* 0x00000060f7007988 */ /* 0x000fe20008000c07 */
[----:B------:R-:W-:Y:S06]  /*3ab0*/  BAR.SYNC.DEFER_BLOCKING 0x0 ;  /* 0x0000000000007b1d */ /* 0x000fec0000010000 */
[----:B0-----:R-:W-:Y:S04]  /*3ac0*/  STL.64 [R1+0x90], R140 ;  /* 0x0000908c01007387 */ /* 0x001fe80000100a00 */
[----:B------:R-:W-:Y:S04]  /*3ad0*/  STL.64 [R1+0x98], R142 ;  /* 0x0000988e01007387 */ /* 0x000fe80000100a00 */
[----:B--2---:R-:W-:Y:S04]  /*3ae0*/  STL.64 [R1+0xd0], R136 ;  /* 0x0000d08801007387 */ /* 0x004fe80000100a00 */
[----:B------:R-:W-:Y:S04]  /*3af0*/  STL.64 [R1+0xd8], R138 ;  /* 0x0000d88a01007387 */ /* 0x000fe80000100a00 */
[----:B------:R-:W0:Y:S04]  /*3b00*/  LDSM.16.M88.4 R72, [R2] ;  /* 0x000000000248783b */ /* 0x000e280000000200 */
[----:B------:R-:W2:Y:S04]  /*3b10*/  LDSM.16.M88.4 R68, [R2+0x100] ;  /* 0x000100000244783b */ /* 0x000ea80000000200 */
[----:B---3--:R-:W-:Y:S04]  /*3b20*/  STL.64 [R1+0xe0], R132 ;  /* 0x0000e08401007387 */ /* 0x008fe80000100a00 */
[----:B------:R-:W-:Y:S04]  /*3b30*/  STL.64 [R1+0xe8], R134 ;  /* 0x0000e88601007387 */ /* 0x000fe80000100a00 */
[----:B------:R-:W3:Y:S04]  /*3b40*/  LDSM.16.M88.4 R76, [R2+0x200] ;  /* 0x00020000024c783b */ /* 0x000ee80000000200 */
[----:B0-----:R-:W-:Y:S04]  /*3b50*/  STL.64 [R1+0x80], R72 ;  /* 0x0000804801007387 */ /* 0x001fe80000100a00 */
[----:B------:R-:W-:Y:S04]  /*3b60*/  STL.64 [R1+0x88], R74 ;  /* 0x0000884a01007387 */ /* 0x000fe80000100a00 */
[----:B------:R-:W0:Y:S04]  /*3b70*/  LDSM.16.M88.4 R72, [R2+0x300] ;  /* 0x000300000248783b */ /* 0x000e280000000200 */
[----:B--2---:R-:W-:Y:S04]  /*3b80*/  STL.64 [R1+0x70], R68 ;  /* 0x0000704401007387 */ /* 0x004fe80000100a00 */
[----:B------:R-:W-:Y:S04]  /*3b90*/  STL.64 [R1+0x78], R70 ;  /* 0x0000784601007387 */ /* 0x000fe80000100a00 */
        /* <DEDUP_REMOVED lines=9> */
[----:B------:R-:W2:Y:S01]  /*3c30*/  LDSM.16.M88.4 R68, [R2+0x700] ;  /* 0x000700000244783b */ /* 0x000ea20000000200 */
[----:B------:R-:W-:Y:S06]  /*3c40*/  BAR.SYNC.DEFER_BLOCKING 0x0 ;  /* 0x0000000000007b1d */ /* 0x000fec0000010000 */
[----:B---3--:R-:W-:Y:S04]  /*3c50*/  STL.64 [R1+0x30], R76 ;  /* 0x0000304c01007387 */ /* 0x008fe80000100a00 */
[----:B------:R-:W-:Y:S04]  /*3c60*/  STL.64 [R1+0x38], R78 ;  /* 0x0000384e01007387 */ /* 0x000fe80000100a00 */
[----:B------:R-:W-:Y:S04]  /*3c70*/  STS.128 [R0+UR7], R164 ;  /* 0x000000a400007988 */ /* 0x000fe80008000c07 */
[----:B------:R-:W-:Y:S04]  /*3c80*/  STS.128 [R201+UR7], R168 ;  /* 0x000000a8c9007988 */ /* 0x000fe80008000c07 */
[----:B------:R-:W-:Y:S04]  /*3c90*/  STS.128 [R200+UR7], R172 ;  /* 0x000000acc8007988 */ /* 0x000fe80008000c07 */
[----:B------:R-:W-:Y:S04]  /*3ca0*/  STS.128 [R205+UR7], R176 ;  /* 0x000000b0cd007988 */ /* 0x000fe80008000c07 */
[----:B0-----:R-:W-:Y:S04]  /*3cb0*/  STL.64 [R1+0x20], R72 ;  /* 0x0000204801007387 */ /* 0x001fe80000100a00 */
[----:B------:R-:W-:Y:S04]  /*3cc0*/  STS.128 [R204+UR7], R180 ;  /* 0x000000b4cc007988 */ /* 0x000fe80008000c07 */
[----:B------:R-:W-:Y:S04]  /*3cd0*/  STL.64 [R1+0x28], R74 ;  /* 0x0000284a01007387 */ /* 0x000fe80000100a00 */
[----:B------:R-:W-:Y:S04]  /*3ce0*/  STS.128 [R203+UR7], R184 ;  /* 0x000000b8cb007988 */ /* 0x000fe80008000c07 */
[----:B--2---:R-:W-:Y:S04]  /*3cf0*/  STL.64 [R1+0x10], R68 ;  /* 0x0000104401007387 */ /* 0x004fe80000100a00 */
[----:B------:R-:W-:Y:S04]  /*3d00*/  STS.128 [R202+UR7], R188 ;  /* 0x000000bcca007988 */ /* 0x000fe80008000c07 */
[----:B------:R-:W-:Y:S04]  /*3d10*/  STL.64 [R1+0x18], R70 ;  /* 0x0000184601007387 */ /* 0x000fe80000100a00 */
[----:B------:R0:W-:Y:S01]  /*3d20*/  STS.128 [R247+UR7], R192 ;  /* 0x000000c0f7007988 */ /* 0x0001e20008000c07 */
[----:B------:R-:W-:Y:S06]  /*3d30*/  BAR.SYNC.DEFER_BLOCKING 0x0 ;  /* 0x0000000000007b1d */ /* 0x000fec0000010000 */
[----:B0-----:R-:W2:Y:S04]  /*3d40*/  LDL.LU.64 R194, [R1+0x220] ;  /* 0x0002200001c27983 */ /* 0x001ea80000300a00 */
[----:B------:R-:W2:Y:S04]  /*3d50*/  LDL.LU.64 R192, [R1+0x218] ;  /* 0x0002180001c07983 */ /* 0x000ea80000300a00 */
[----:B------:R-:W3:Y:S04]  /*3d60*/  LDL.LU.64 R190, [R1+0x210] ;  /* 0x0002100001be7983 */ /* 0x000ee80000300a00 */
[----:B------:R-:W3:Y:S04]  /*3d70*/  LDL.LU.64 R188, [R1+0x208] ;  /* 0x0002080001bc7983 */ /* 0x000ee80000300a00 */
[----:B------:R-:W5:Y:S04]  /*3d80*/  LDL.LU.64 R186, [R1+0x200] ;  /* 0x0002000001ba7983 */ /* 0x000f680000300a00 */
[----:B------:R-:W5:Y:S04]  /*3d90*/  LDL.LU.64 R184, [R1+0x1f8] ;  /* 0x0001f80001b87983 */ /* 0x000f680000300a00 */
[----:B------:R-:W2:Y:S04]  /*3da0*/  LDL.LU.64 R182, [R1+0x1f0] ;  /* 0x0001f00001b67983 */ /* 0x000ea80000300a00 */
        /* <DEDUP_REMOVED lines=25> */
[----:B------:R-:W0:Y:S04]  /*3f40*/  LDSM.16.M88.4 R248, [R2+0x200] ;  /* 0x0002000002f8783b */ /* 0x000e280000000200 */
[----:B------:R-:W-:Y:S04]  /*3f50*/  LDSM.16.M88.4 R84, [R2] ;  /* 0x000000000254783b */ /* 0x000fe80000000200 */
[----:B------:R-:W-:Y:S04]  /*3f60*/  LDSM.16.M88.4 R240, [R2+0x100] ;  /* 0x0001000002f0783b */ /* 0x000fe80000000200 */
[----:B------:R-:W-:Y:S04]  /*3f70*/  LDSM.16.M88.4 R80, [R2+0x300] ;  /* 0x000300000250783b */ /* 0x000fe80000000200 */
[----:B------:R-:W-:Y:S04]  /*3f80*/  LDSM.16.M88.4 R76, [R2+0x400] ;  /* 0x00040000024c783b */ /* 0x000fe80000000200 */
[----:B------:R-:W-:Y:S04]  /*3f90*/  LDSM.16.M88.4 R72, [R2+0x500] ;  /* 0x000500000248783b */ /* 0x000fe80000000200 */
[----:B------:R-:W1:Y:S04]  /*3fa0*/  LDSM.16.M88.4 R88, [R2+0x600] ;  /* 0x000600000258783b */ /* 0x000e680000000200 */
[----:B------:R-:W-:Y:S01]  /*3fb0*/  LDSM.16.M88.4 R68, [R2+0x700] ;  /* 0x000700000244783b */ /* 0x000fe20000000200 */
[----:B------:R-:W-:Y:S06]  /*3fc0*/  BAR.SYNC.DEFER_BLOCKING 0x0 ;  /* 0x0000000000007b1d */ /* 0x000fec0000010000 */
[----:B0-----:R0:W-:Y:S04]  /*3fd0*/  STL [R1+0x124], R248 ;  /* 0x000124f801007387 */ /* 0x0011e80000100800 */
[----:B------:R4:W-:Y:S04]  /*3fe0*/  STL [R1+0x11c], R249 ;  /* 0x00011cf901007387 */ /* 0x0009e80000100800 */
[----:B------:R4:W-:Y:S01]  /*3ff0*/  STL [R1+0x118], R250 ;  /* 0x000118fa01007387 */ /* 0x0009e20000100800 */
[----:B0-----:R-:W-:-:S03]  /*4000*/  LOP3.LUT R248, R0, 0x60, RZ, 0x3c, !PT ;  /* 0x0000006000f87812 */ /* 0x001fc600078e3cff */
[----:B------:R0:W-:Y:S01]  /*4010*/  STL [R1+0x114], R251 ;  /* 0x000114fb01007387 */ /* 0x0001e20000100800 */
[----:B----4-:R-:W-:-:S03]  /*4020*/  LOP3.LUT R249, R0, 0x50, RZ, 0x3c, !PT ;  /* 0x0000005000f97812 */ /* 0x010fc600078e3cff */
[----:B------:R-:W-:Y:S01]  /*4030*/  STS.128 [R0+UR7], R100 ;  /* 0x0000006400007988 */ /* 0x000fe20008000c07 */
[----:B------:R-:W-:-:S03]  /*4040*/  LOP3.LUT R250, R0, 0x40, RZ, 0x3c, !PT ;  /* 0x0000004000fa7812 */ /* 0x000fc600078e3cff */
[----:B------:R-:W-:Y:S01]  /*4050*/  STS.128 [R201+UR7], R104 ;  /* 0x00000068c9007988 */ /* 0x000fe20008000c07 */
[----:B0-----:R-:W-:-:S03]  /*4060*/  LOP3.LUT R251, R0, 0x30, RZ, 0x3c, !PT ;  /* 0x0000003000fb7812 */ /* 0x001fc600078e3cff */
[----:B------:R-:W-:Y:S04]  /*4070*/  STS.128 [R200+UR7], R108 ;  /* 0x0000006cc8007988 */ /* 0x000fe80008000c07 */
[----:B------:R-:W-:Y:S04]  /*4080*/  STS.128 [R251+UR7], R112 ;  /* 0x00000070fb007988 */ /* 0x000fe80008000c07 */
[----:B------:R-:W-:Y:S04]  /*4090*/  STS.128 [R250+UR7], R116 ;  /* 0x00000074fa007988 */ /* 0x000fe80008000c07 */
[----:B------:R-:W-:Y:S04]  /*40a0*/  STS.128 [R249+UR7], R120 ;  /* 0x00000078f9007988 */ /* 0x000fe80008000c07 */
[----:B------:R-:W-:Y:S04]  /*40b0*/  STS.128 [R248+UR7], R124 ;  /* 0x0000007cf8007988 */ /* 0x000fe80008000c07 */
[----:B------:R-:W-:Y:S01]  /*40c0*/  STS.128 [R247+UR7], R128 ;  /* 0x00000080f7007988 */ /* 0x000fe20008000c07 */
[----:B------:R-:W-:Y:S06]  /*40d0*/  BAR.SYNC.DEFER_BLOCKING 0x0 ;  /* 0x0000000000007b1d */ /* 0x000fec0000010000 */
[----:B-1----:R-:W-:Y:S04]  /*40e0*/  STL.64 [R1], R88 ;  /* 0x0000005801007387 */ /* 0x002fe80000100a00 */
[----:B------:R-:W-:Y:S04]  /*40f0*/  STL.64 [R1+0x8], R90 ;  /* 0x0000085a01007387 */ /* 0x000fe80000100a00 */
[----:B------:R-:W0:Y:S04]  /*4100*/  LDSM.16.M88.4 R88, [R2+0x700] ;  /* 0x000700000258783b */ /* 0x000e280000000200 */
[----:B------:R-:W-:Y:S04]  /*4110*/  LDSM.16.M88.4 R116, [R2] ;  /* 0x000000000274783b */ /* 0x000fe80000000200 */
[----:B------:R-:W-:Y:S04]  /*4120*/  LDSM.16.M88.4 R112, [R2+0x100] ;  /* 0x000100000270783b */ /* 0x000fe80000000200 */
[----:B------:R-:W-:Y:S04]  /*4130*/  LDSM.16.M88.4 R108, [R2+0x200] ;  /* 0x00020000026c783b */ /* 0x000fe80000000200 */
[----:B------:R-:W-:Y:S04]  /*4140*/  LDSM.16.M88.4 R104, [R2+0x300] ;  /* 0x000300000268783b */ /* 0x000fe80000000200 */
[----:B------:R-:W-:Y:S04]  /*4150*/  LDSM.16.M88.4 R100, [R2+0x400] ;  /* 0x000400000264783b */ /* 0x000fe80000000200 */
[----:B------:R-:W-:Y:S04]  /*4160*/  LDSM.16.M88.4 R96, [R2+0x500] ;  /* 0x000500000260783b */ /* 0x000fe80000000200 */
[----:B------:R-:W-:Y:S01]  /*4170*/  LDSM.16.M88.4 R92, [R2+0x600] ;  /* 0x00060000025c783b */ /* 0x000fe20000000200 */
[----:B------:R-:W-:Y:S06]  /*4180*/  BAR.SYNC.DEFER_BLOCKING 0x0 ;  /* 0x0000000000007b1d */ /* 0x000fec0000010000 */
[----:B0-----:R0:W-:Y:S04]  /*4190*/  STL [R1+0x110], R90 ;  /* 0x0001105a01007387 */ /* 0x0011e80000100800 */
[----:B------:R1:W-:Y:S01]  /*41a0*/  STL [R1+0x10c], R91 ;  /* 0x00010c5b01007387 */ /* 0x0003e20000100800 */
[----:B0-----:R-:W-:-:S02]  /*41b0*/  LOP3.LUT R90, R0, 0x20, RZ, 0x3c, !PT ;  /* 0x00000020005a7812 */ /* 0x001fc400078e3cff */
[----:B-1----:R-:W-:Y:S01]  /*41c0*/  LOP3.LUT R91, R0, 0x10, RZ, 0x3c, !PT ;  /* 0x00000010005b7812 */ /* 0x002fe200078e3cff */
[----:B--2---:R-:W-:Y:S04]  /*41d0*/  STS.128 [R0+UR7], R132 ;  /* 0x0000008400007988 */ /* 0x004fe80008000c07 */
        /* <DEDUP_REMOVED lines=8> */
[----:B------:R-:W-:Y:S04]  /*4260*/  LDSM.16.M88.4 R212, [R2] ;  /* 0x0000000002d4783b */ /* 0x000fe80000000200 */
[----:B------:R-:W-:Y:S04]  /*4270*/  LDSM.16.M88.4 R144, [R2+0x100] ;  /* 0x000100000290783b */ /* 0x000fe80000000200 */
[----:B------:R-:W-:Y:S04]  /*4280*/  LDSM.16.M88.4 R140, [R2+0x200] ;  /* 0x00020000028c783b */ /* 0x000fe80000000200 */
[----:B------:R-:W-:Y:S04]  /*4290*/  LDSM.16.M88.4 R136, [R2+0x300] ;  /* 0x000300000288783b */ /* 0x000fe80000000200 */
[----:B------:R-:W-:Y:S04]  /*42a0*/  LDSM.16.M88.4 R132, [R2+0x400] ;  /* 0x000400000284783b */ /* 0x000fe80000000200 */
[----:B------:R-:W-:Y:S04]  /*42b0*/  LDSM.16.M88.4 R128, [R2+0x500] ;  /* 0x000500000280783b */ /* 0x000fe80000000200 */
[----:B------:R-:W-:Y:S04]  /*42c0*/  LDSM.16.M88.4 R124, [R2+0x600] ;  /* 0x00060000027c783b */ /* 0x000fe80000000200 */
[----:B------:R-:W-:Y:S01]  /*42d0*/  LDSM.16.M88.4 R120, [R2+0x700] ;  /* 0x000700000278783b */ /* 0x000fe20000000200 */
[----:B------:R-:W-:Y:S06]  /*42e0*/  BAR.SYNC.DEFER_BLOCKING 0x0 ;  /* 0x0000000000007b1d */ /* 0x000fec0000010000 */
[----:B------:R-:W-:Y:S04]  /*42f0*/  STS.128 [R0+UR7], R4 ;  /* 0x0000000400007988 */ /* 0x000fe80008000c07 */
[----:B------:R-:W-:Y:S04]  /*4300*/  STS.128 [R91+UR7], R8 ;  /* 0x000000085b007988 */ /* 0x000fe80008000c07 */
[----:B------:R0:W-:Y:S04]  /*4310*/  STS.128 [R90+UR7], R12 ;  /* 0x0000000c5a007988 */ /* 0x0001e80008000c07 */
[----:B------:R1:W-:Y:S04]  /*4320*/  STS.128 [R251+UR7], R16 ;  /* 0x00000010fb007988 */ /* 0x0003e80008000c07 */
[----:B------:R2:W-:Y:S04]  /*4330*/  STS.128 [R250+UR7], R20 ;  /* 0x00000014fa007988 */ /* 0x0005e80008000c07 */
[----:B------:R-:W-:Y:S04]  /*4340*/  STS.128 [R249+UR7], R24 ;  /* 0x00000018f9007988 */ /* 0x000fe80008000c07 */
[----:B0-----:R-:W4:Y:S04]  /*4350*/  LDL.LU R15, [R1+0xf0] ;  /* 0x0000f000010f7983 */ /* 0x001f280000300800 */
[----:B-1----:R-:W4:Y:S04]  /*4360*/  LDL.LU R17, [R1+0xf4] ;  /* 0x0000f40001117983 */ /* 0x002f280000300800 */
[----:B------:R-:W-:Y:S04]  /*4370*/  STS.128 [R248+UR7], R28 ;  /* 0x0000001cf8007988 */ /* 0x000fe80008000c07 */
[----:B------:R-:W-:Y:S01]  /*4380*/  STS.128 [R247+UR7], R32 ;  /* 0x00000020f7007988 */ /* 0x000fe20008000c07 */
[----:B------:R-:W-:Y:S06]  /*4390*/  BAR.SYNC.DEFER_BLOCKING 0x0 ;  /* 0x0000000000007b1d */ /* 0x000fec0000010000 */
[----:B--2---:R-:W2:Y:S04]  /*43a0*/  LDL.LU R20, [R1+0xf8] ;  /* 0x0000f80001147983 */ /* 0x004ea80000300800 */
[----:B------:R-:W2:Y:S04]  /*43b0*/  LDL.LU R19, [R1+0xfc] ;  /* 0x0000fc0001137983 */ /* 0x000ea80000300800 */
[----:B------:R-:W2:Y:S04]  /*43c0*/  LDL.LU R18, [R1+0x100] ;  /* 0x0001000001127983 */ /* 0x000ea80000300800 */
        /* <DEDUP_REMOVED lines=11> */
[----:B------:R-:W-:Y:S04]  /*4480*/  STS.128 [R90+UR7], R172 ;  /* 0x000000ac5a007988 */ /* 0x000fe80008000c07 */
[----:B------:R-:W-:Y:S04]  /*4490*/  STS.128 [R251+UR7], R176 ;  /* 0x000000b0fb007988 */ /* 0x000fe80008000c07 */
[----:B------:R-:W-:Y:S04]  /*44a0*/  STS.128 [R250+UR7], R180 ;  /* 0x000000b4fa007988 */ /* 0x000fe80008000c07 */
[----:B-----5:R-:W-:Y:S04]  /*44b0*/  STS.128 [R249+UR7], R184 ;  /* 0x000000b8f9007988 */ /* 0x020fe80008000c07 */
[----:B---3--:R-:W-:Y:S04]  /*44c0*/  STS.128 [R248+UR7], R188 ;  /* 0x000000bcf8007988 */ /* 0x008fe80008000c07 */
[----:B------:R-:W-:Y:S01]  /*44d0*/  STS.128 [R247+UR7], R192 ;  /* 0x000000c0f7007988 */ /* 0x000fe20008000c07 */
[----:B------:R-:W-:Y:S06]  /*44e0*/  BAR.SYNC.DEFER_BLOCKING 0x0 ;  /* 0x0000000000007b1d */ /* 0x000fec0000010000 */
[----:B------:R-:W0:Y:S04]  /*44f0*/  LDSM.16.M88.4 R8, [R2] ;  /* 0x000000000208783b */ /* 0x000e280000000200 */
[----:B------:R-:W1:Y:S04]  /*4500*/  LDSM.16.M88.4 R188, [R2+0x100] ;  /* 0x0001000002bc783b */ /* 0x000e680000000200 */
[----:B------:R-:W3:Y:S04]  /*4510*/  LDSM.16.M88.4 R184, [R2+0x200] ;  /* 0x0002000002b8783b */ /* 0x000ee80000000200 */
[----:B------:R-:W5:Y:S04]  /*4520*/  LDSM.16.M88.4 R180, [R2+0x300] ;  /* 0x0003000002b4783b */ /* 0x000f680000000200 */
[----:B------:R-:W0:Y:S04]  /*4530*/  LDSM.16.M88.4 R176, [R2+0x400] ;  /* 0x0004000002b0783b */ /* 0x000e280000000200 */
[----:B------:R-:W0:Y:S04]  /*4540*/  LDSM.16.M88.4 R172, [R2+0x500] ;  /* 0x0005000002ac783b */ /* 0x000e280000000200 */
[----:B------:R-:W0:Y:S04]  /*4550*/  LDSM.16.M88.4 R168, [R2+0x600] ;  /* 0x0006000002a8783b */ /* 0x000e280000000200 */
[----:B------:R-:W0:Y:S01]  /*4560*/  LDSM.16.M88.4 R164, [R2+0x700] ;  /* 0x0007000002a4783b */ /* 0x000e220000000200 */
[----:B------:R-:W-:Y:S06]  /*4570*/  BAR.SYNC.DEFER_BLOCKING 0x0 ;  /* 0x0000000000007b1d */ /* 0x000fec0000010000 */
[----:B------:R-:W-:Y:S04]  /*4580*/  STS.128 [R0+UR7], R36 ;  /* 0x0000002400007988 */ /* 0x000fe80008000c07 */
[----:B------:R-:W-:Y:S04]  /*4590*/  STS.128 [R91+UR7], R40 ;  /* 0x000000285b007988 */ /* 0x000fe80008000c07 */
[----:B------:R-:W-:Y:S04]  /*45a0*/  STS.128 [R90+UR7], R44 ;  /* 0x0000002c5a007988 */ /* 0x000fe80008000c07 */
[----:B------:R1:W-:Y:S02]  /*45b0*/  STS.128 [R251+UR7], R48 ;  /* 0x00000030fb007988 */ /* 0x0003e40008000c07 */
[----:B-1----:R-:W1:Y:S02]  /*45c0*/  S2R R251, SR_TID.X ;  /* 0x0000000000fb7919 */ /* 0x002e640000002100 */
[----:B------:R-:W-:Y:S04]  /*45d0*/  STS.128 [R250+UR7], R52 ;  /* 0x00000034fa007988 */ /* 0x000fe80008000c07 */
[----:B------:R-:W-:Y:S04]  /*45e0*/  STS.128 [R249+UR7], R56 ;  /* 0x00000038f9007988 */ /* 0x000fe80008000c07 */
[----:B------:R-:W-:Y:S04]  /*45f0*/  STS.128 [R248+UR7], R60 ;  /* 0x0000003cf8007988 */ /* 0x000fe80008000c07 */
[----:B------:R-:W-:Y:S01]  /*4600*/  STS.128 [R247+UR7], R64 ;  /* 0x00000040f7007988 */ /* 0x000fe20008000c07 */
[----:B------:R-:W-:Y:S01]  /*4610*/  IMAD.SHL.U32 R0, R224, 0x4, RZ ;  /* 0x00000004e0007824 */ /* 0x000fe200078e00ff */
[----:B-1----:R-:W-:-:S05]  /*4620*/  LOP3.LUT R251, R251, 0x60, RZ, 0xc0, !PT ;  /* 0x00000060fbfb7812 */ /* 0x002fca00078ec0ff */
[----:B------:R-:W-:-:S04]  /*4630*/  IMAD.SHL.U32 R251, R251, 0x4, RZ ;  /* 0x00000004fbfb7824 */ /* 0x000fc800078e00ff */
[----:B------:R-:W-:-:S05]  /*4640*/  IMAD.SHL.U32 R12, R251, 0x4, RZ ;  /* 0x00000004fb0c7824 */ /* 0x000fca00078e00ff */
[----:B------:R-:W-:-:S04]  /*4650*/  IADD3 R12, P0, P2, R0, UR20, R12 ;  /* 0x00000014000c7c10 */ /* 0x000fc8000fa1e00c */
[----:B------:R-:W-:Y:S01]  /*4660*/  IADD3.X R13, PT, PT, RZ, UR21, RZ, P0, P2 ;  /* 0x00000015ff0d7c10 */ /* 0x000fe200087e44ff */
[----:B------:R-:W-:Y:S06]  /*4670*/  BAR.SYNC.DEFER_BLOCKING 0x0 ;  /* 0x0000000000007b1d */ /* 0x000fec0000010000 */
[----:B------:R-:W1:Y:S01]  /*4680*/  LDCU.64 UR20, c[0x0][0x390] ;  /* 0x00007200ff1477ac */ /* 0x000e620008000a00 */
[----:B----4-:R-:W-:-:S04]  /*4690*/  LEA R14, P0, R15, UR8, 0x2 ;  /* 0x000000080f0e7c11 */ /* 0x010fc8000f8010ff */
[----:B------:R-:W-:Y:S01]  /*46a0*/  LEA.HI.X R15, R15, UR9, RZ, 0x2, P0 ;  /* 0x000000090f0f7c11 */ /* 0x000fe200080f14ff */
[----:B------:R-:W4:Y:S01]  /*46b0*/  S2R R22, SR_TID.X ;  /* 0x0000000000167919 */ /* 0x000f220000002100 */
[C---:B------:R-:W-:Y:S01]  /*46c0*/  LEA R16, P0, R17.reuse, UR10, 0x2 ;  /* 0x0000000a11107c11 */ /* 0x040fe2000f8010ff */
[----:B------:R-:W1:Y:S01]  /*46d0*/  LDCU.64 UR8, c[0x0][0x390] ;  /* 0x00007200ff0877ac */ /* 0x000e620008000a00 */
[----:B0-----:R0:W-:Y:S02]  /*46e0*/  STG.E desc[UR14][R12.64+0x180], R8 ;  /* 0x000180080c007986 */ /* 0x0011e4000c10190e */
[----:B0-----:R-:W-:Y:S02]  /*46f0*/  LEA.HI.X R8, R17, UR11, RZ, 0x2, P0 ;  /* 0x0000000b11087c11 */ /* 0x001fe400080f14ff */
[----:B------:R-:W-:Y:S01]  /*4700*/  STG.E desc[UR14][R12.64], R196 ;  /* 0x000000c40c007986 */ /* 0x000fe2000c10190e */
[----:B------:R-:W-:Y:S01]  /*4710*/  IADD3 R14, P2, PT, R0, R14, RZ ;  /* 0x0000000e000e7210 */ /* 0x000fe20007f5e0ff */
[----:B------:R-:W0:Y:S02]  /*4720*/  LDCU.64 UR10, c[0x0][0x390] ;  /* 0x00007200ff0a77ac */ /* 0x000e240008000a00 */
[----:B------:R-:W3:Y:S02]  /*4730*/  LDL.LU R17, [R1+0x104] ;  /* 0x0001040001117983 */ /* 0x000ee40000300800 */
[----:B------:R-:W-:-:S02]  /*4740*/  IMAD.X R15, RZ, RZ, R15, P2 ;  /* 0x000000ffff0f7224 */ /* 0x000fc400010e060f */
[----:B------:R-:W-:Y:S04]  /*4750*/  STG.E desc[UR14][R12.64+0x80], R84 ;  /* 0x000080540c007986 */ /* 0x000fe8000c10190e */
[----:B------:R0:W-:Y:S04]  /*4760*/  STG.E desc[UR14][R12.64+0x100], R212 ;  /* 0x000100d40c007986 */ /* 0x0001e8000c10190e */
[----:B------:R-:W-:Y:S04]  /*4770*/  STG.E desc[UR14][R14.64], R197 ;  /* 0x000000c50e007986 */ /* 0x000fe8000c10190e */
[----:B------:R-:W-:Y:S04]  /*4780*/  STG.E desc[UR14][R14.64+0x80], R85 ;  /* 0x000080550e007986 */ /* 0x000fe8000c10190e */
[----:B------:R-:W-:Y:S01]  /*4790*/  STG.E desc[UR14][R14.64+0x100], R213 ;  /* 0x000100d50e007986 */ /* 0x000fe2000c10190e */
[----:B0-----:R-:W-:-:S03]  /*47a0*/  IADD3 R12, P0, PT, R0, R16, RZ ;  /* 0x00000010000c7210 */ /* 0x001fc60007f1e0ff */
[----:B------:R0:W-:Y:S01]  /*47b0*/  STG.E desc[UR14][R14.64+0x180], R9 ;  /* 0x000180090e007986 */ /* 0x0001e2000c10190e */
[----:B------:R-:W1:Y:S01]  /*47c0*/  S2R R16, SR_TID.X ;  /* 0x0000000000107919 */ /* 0x000e620000002100 */
[----:B0-----:R-:W0:Y:S01]  /*47d0*/  S2R R15, SR_TID.X ;  /* 0x00000000000f7919 */ /* 0x001e220000002100 */
[----:B------:R-:W-:Y:S01]  /*47e0*/  IMAD.X R13, RZ, RZ, R8, P0 ;  /* 0x000000ffff0d7224 */ /* 0x000fe200000e0608 */
[----:B--2---:R-:W-:-:S04]  /*47f0*/  LEA R8, P0, R20, UR24, 0x2 ;  /* 0x0000001814087c11 */ /* 0x004fc8000f8010ff */
[----:B------:R-:W-:Y:S01]  /*4800*/  LEA.HI.X R9, R20, UR25, RZ, 0x2, P0 ;  /* 0x0000001914097c11 */ /* 0x000fe200080f14ff */
[----:B------:R2:W-:Y:S01]  /*4810*/  STG.E desc[UR14][R12.64+0x180], R10 ;  /* 0x0001800a0c007986 */ /* 0x0005e2000c10190e */
[C---:B------:R-:W-:Y:S01]  /*4820*/  IADD3 R8, P2, PT, R0.reuse, R8, RZ ;  /* 0x0000000800087210 */ /* 0x040fe20007f5e0ff */
[----:B------:R-:W0:Y:S01]  /*4830*/  LDCU.64 UR24, c[0x0][0x390] ;  /* 0x00007200ff1877ac */ /* 0x000e220008000a00 */
[C---:B------:R-:W-:Y:S01]  /*4840*/  LEA R14, P0, R19.reuse, UR32, 0x2 ;  /* 0x00000020130e7c11 */ /* 0x040fe2000f8010ff */
[----:B------:R-:W-:Y:S02]  /*4850*/  STG.E desc[UR14][R12.64], R198 ;  /* 0x000000c60c007986 */ /* 0x000fe4000c10190e */
[----:B------:R-:W-:Y:S02]  /*4860*/  IMAD.X R9, RZ, RZ, R9, P2 ;  /* 0x000000ffff097224 */ /* 0x000fe400010e0609 */
[----:B------:R-:W-:Y:S04]  /*4870*/  STG.E desc[UR14][R12.64+0x80], R86 ;  /* 0x000080560c007986 */ /* 0x000fe8000c10190e */
[----:B------:R1:W-:Y:S01]  /*4880*/  STG.E desc[UR14][R12.64+0x100], R214 ;  /* 0x000100d60c007986 */ /* 0x0003e2000c10190e */
[----:B--2---:R-:W-:Y:S01]  /*4890*/  LEA.HI.X R10, R19, UR33, RZ, 0x2, P0 ;  /* 0x00000021130a7c11 */ /* 0x004fe200080f14ff */
[----:B------:R-:W2:Y:S02]  /*48a0*/  LDCU.64 UR32, c[0x0][0x390] ;  /* 0x00007200ff2077ac */ /* 0x000ea40008000a00 */
[----:B------:R-:W-:Y:S01]  /*48b0*/  STG.E desc[UR14][R8.64], R199 ;  /* 0x000000c708007986 */ /* 0x000fe2000c10190e */
[----:B-1----:R-:W-:-:S03]  /*48c0*/  IADD3 R12, P0, PT, R0, R14, RZ ;  /* 0x0000000e000c7210 */ /* 0x002fc60007f1e0ff */
[----:B------:R-:W-:Y:S02]  /*48d0*/  STG.E desc[UR14][R8.64+0x80], R87 ;  /* 0x0000805708007986 */ /* 0x000fe4000c10190e */
[----:B------:R-:W-:Y:S02]  /*48e0*/  IMAD.X R13, RZ, RZ, R10, P0 ;  /* 0x000000ffff0d7224 */ /* 0x000fe400000e060a */
[----:B------:R-:W-:Y:S04]  /*48f0*/  STG.E desc[UR14][R8.64+0x100], R215 ;  /* 0x000100d708007986 */ /* 0x000fe8000c10190e */
[----:B------:R1:W-:Y:S01]  /*4900*/  STG.E desc[UR14][R8.64+0x180], R11 ;  /* 0x0001800b08007986 */ /* 0x0003e2000c10190e */
[----:B0-----:R-:W-:Y:S02]  /*4910*/  SHF.R.U32.HI R15, RZ, 0x5, R15 ;  /* 0x00000005ff0f7819 */ /* 0x001fe4000001160f */
[----:B------:R-:W-:-:S02]  /*4920*/  SHF.R.U32.HI R16, RZ, 0x5, R16 ;  /* 0x00000005ff107819 */ /* 0x000fc40000011610 */
[----:B------:R-:W-:Y:S02]  /*4930*/  SGXT.U32 R15, R15, 0x2 ;  /* 0x000000020f0f781a */ /* 0x000fe40000000000 */
[----:B-1----:R-:W-:-:S04]  /*4940*/  LEA R8, P0, R18, UR44, 0x2 ;  /* 0x0000002c12087c11 */ /* 0x002fc8000f8010ff */
[----:B------:R-:W-:Y:S01]  /*4950*/  LEA.HI.X R9, R18, UR45, RZ, 0x2, P0 ;  /* 0x0000002d12097c11 */ /* 0x000fe200080f14ff */
[----:B------:R-:W-:Y:S01]  /*4960*/  STG.E desc[UR14][R12.64], R244 ;  /* 0x000000f40c007986 */ /* 0x000fe2000c10190e */
[----:B------:R-:W-:Y:S01]  /*4970*/  IADD3 R8, P2, PT, R0, R8, RZ ;  /* 0x0000000800087210 */ /* 0x000fe20007f5e0ff */
[----:B------:R-:W0:Y:S01]  /*4980*/  LDCU.64 UR44, c[0x0][0x390] ;  /* 0x00007200ff2c77ac */ /* 0x000e220008000a00 */
[----:B------:R-:W-:Y:S02]  /*4990*/  SGXT.U32 R16, R16, 0x2 ;  /* 0x000000021010781a */ /* 0x000fe40000000000 */
[----:B------:R-:W-:Y:S01]  /*49a0*/  LOP3.LUT R15, R15, 0x20, RZ, 0xfc, !PT ;  /* 0x000000200f0f7812 */ /* 0x000fe200078efcff */
[----:B------:R-:W-:Y:S01]  /*49b0*/  IMAD.X R9, RZ, RZ, R9, P2 ;  /* 0x000000ffff097224 */ /* 0x000fe200010e0609 */
[----:B------:R-:W-:Y:S01]  /*49c0*/  LOP3.LUT R16, R16, 0x24, RZ, 0xfc, !PT ;  /* 0x0000002410107812 */ /* 0x000fe200078efcff */
[----:B------:R-:W-:Y:S04]  /*49d0*/  STG.E desc[UR14][R12.64+0x80], R240 ;  /* 0x000080f00c007986 */ /* 0x000fe8000c10190e */
[----:B------:R-:W-:Y:S04]  /*49e0*/  STG.E desc[UR14][R12.64+0x100], R144 ;  /* 0x000100900c007986 */ /* 0x000fe8000c10190e */
[----:B------:R1:W-:Y:S04]  /*49f0*/  STG.E desc[UR14][R12.64+0x180], R188 ;  /* 0x000180bc0c007986 */ /* 0x0003e8000c10190e */
[----:B------:R-:W-:Y:S04]  /*4a00*/  STG.E desc[UR14][R8.64], R245 ;  /* 0x000000f508007986 */ /* 0x000fe8000c10190e */
[----:B------:R-:W-:Y:S04]  /*4a10*/  STG.E desc[UR14][R8.64+0x80], R241 ;  /* 0x000080f108007986 */ /* 0x000fe8000c10190e */
[----:B------:R-:W-:Y:S01]  /*4a20*/  STG.E desc[UR14][R8.64+0x100], R145 ;  /* 0x0001009108007986 */ /* 0x000fe2000c10190e */
[----:B-1----:R-:W-:-:S03]  /*4a30*/  IMAD.SHL.U32 R12, R15, 0x80, RZ ;  /* 0x000000800f0c7824 */ /* 0x002fc600078e00ff */
[----:B------:R1:W-:Y:S02]  /*4a40*/  STG.E desc[UR14][R8.64+0x180], R189 ;  /* 0x000180bd08007986 */ /* 0x0003e4000c10190e */
[----:B-1----:R-:W-:Y:S01]  /*4a50*/  LEA R9, P2, R16, UR60, 0x9 ;  /* 0x0000003c10097c11 */ /* 0x002fe2000f8448ff */
[----:B------:R-:W1:Y:S01]  /*4a60*/  S2R R28, SR_TID.X ;  /* 0x00000000001c7919 */ /* 0x000e620000002100 */
[----:B----4-:R-:W-:-:S04]  /*4a70*/  SHF.R.U32.HI R22, RZ, 0x5, R22 ;  /* 0x00000005ff167819 */ /* 0x010fc80000011616 */
[----:B------:R-:W-:-:S04]  /*4a80*/  SGXT.U32 R22, R22, 0x2 ;  /* 0x000000021616781a */ /* 0x000fc80000000000 */
[----:B------:R-:W-:-:S05]  /*4a90*/  LOP3.LUT R22, R22, 0x3c, RZ, 0xfc, !PT ;  /* 0x0000003c16167812 */ /* 0x000fca00078efcff */
[----:B------:R-:W-:Y:S01]  /*4aa0*/  IMAD.SHL.U32 R27, R22, 0x80, RZ ;  /* 0x00000080161b7824 */ /* 0x000fe200078e00ff */
[----:B-1----:R-:W-:-:S04]  /*4ab0*/  SHF.R.U32.HI R28, RZ, 0x5, R28 ;  /* 0x00000005ff1c7819 */ /* 0x002fc8000001161c */
[----:B------:R-:W-:-:S04]  /*4ac0*/  SGXT.U32 R28, R28, 0x2 ;  /* 0x000000021c1c781a */ /* 0x000fc80000000000 */
[----:B------:R-:W-:-:S05]  /*4ad0*/  LOP3.LUT R28, R28, 0x48, RZ, 0xfc, !PT ;  /* 0x000000481c1c7812 */ /* 0x000fca00078efcff */
[----:B------:R-:W-:Y:S01]  /*4ae0*/  IMAD.SHL.U32 R33, R28, 0x80, RZ ;  /* 0x000000801c217824 */ /* 0x000fe200078e00ff */
[----:B---3--:R-:W-:-:S04]  /*4af0*/  LEA R10, P0, R17, UR48, 0x2 ;  /* 0x00000030110a7c11 */ /* 0x008fc8000f8010ff */
[----:B------:R-:W-:Y:S01]  /*4b00*/  LEA.HI.X R11, R17, UR49, RZ, 0x2, P0 ;  /* 0x00000031110b7c11 */ /* 0x000fe200080f14ff */
[----:B------:R-:W1:Y:S01]  /*4b10*/  S2R R14, SR_TID.X ;  /* 0x00000000000e7919 */ /* 0x000e620000002100 */
[----:B------:R-:W-:Y:S01]  /*4b20*/  IADD3 R10, P0, PT, R0, R10, RZ ;  /* 0x0000000a000a7210 */ /* 0x000fe20007f1e0ff */
[----:B------:R-:W3:Y:S04]  /*4b30*/  LDCU.64 UR48, c[0x0][0x390] ;  /* 0x00007200ff3077ac */ /* 0x000ee80008000a00 */
[----:B------:R-:W-:Y:S01]  /*4b40*/  IMAD.X R11, RZ, RZ, R11, P0 ;  /* 0x000000ffff0b7224 */ /* 0x000fe200000e060b */
[----:B------:R-:W-:Y:S01]  /*4b50*/  LEA R8, P0, R15, UR58, 0x9 ;  /* 0x0000003a0f087c11 */ /* 0x000fe2000f8048ff */
[----:B------:R-:W-:Y:S02]  /*4b60*/  IMAD.SHL.U32 R15, R16, 0x80, RZ ;  /* 0x00000080100f7824 */ /* 0x000fe400078e00ff */
[----:B------:R-:W4:Y:S01]  /*4b70*/  S2R R16, SR_TID.X ;  /* 0x0000000000107919 */ /* 0x000f220000002100 */
[----:B------:R-:W-:Y:S04]  /*4b80*/  STG.E desc[UR14][R10.64], R246 ;  /* 0x000000f60a007986 */ /* 0x000fe8000c10190e */
[----:B------:R-:W-:Y:S04]  /*4b90*/  STG.E desc[UR14][R10.64+0x80], R242 ;  /* 0x000080f20a007986 */ /* 0x000fe8000c10190e */
[----:B------:R-:W-:Y:S04]  /*4ba0*/  STG.E desc[UR14][R10.64+0x100], R146 ;  /* 0x000100920a007986 */ /* 0x000fe8000c10190e */
[----:B------:R0:W-:Y:S02]  /*4bb0*/  STG.E desc[UR14][R10.64+0x180], R190 ;  /* 0x000180be0a007986 */ /* 0x0001e4000c10190e */
[----:B0-----:R-:W0:Y:S01]  /*4bc0*/  S2R R10, SR_TID.X ;  /* 0x00000000000a7919 */ /* 0x001e220000002100 */
[----:B----4-:R-:W-:-:S04]  /*4bd0*/  SHF.R.U32.HI R16, RZ, 0x5, R16 ;  /* 0x00000005ff107819 */ /* 0x010fc80000011610 */
[----:B------:R-:W-:-:S04]  /*4be0*/  SGXT.U32 R16, R16, 0x2 ;  /* 0x000000021010781a */ /* 0x000fc80000000000 */
[----:B------:R-:W-:-:S05]  /*4bf0*/  LOP3.LUT R16, R16, 0x30, RZ, 0xfc, !PT ;  /* 0x0000003010107812 */ /* 0x000fca00078efcff */
[C---:B------:R-:W-:Y:S01]  /*4c00*/  IMAD.SHL.U32 R21, R16.reuse, 0x80, RZ ;  /* 0x0000008010157824 */ /* 0x040fe200078e00ff */
[----:B------:R-:W-:-:S04]  /*4c10*/  LEA R16, P3, R16, UR42, 0x9 ;  /* 0x0000002a10107c11 */ /* 0x000fc8000f8648ff */
[----:B------:R-:W-:Y:S01]  /*4c20*/  LEA.HI.X R21, R21, UR43, RZ, 0x2, P3 ;  /* 0x0000002b15157c11 */ /* 0x000fe200098f14ff */
[----:B------:R-:W4:Y:S01]  /*4c30*/  S2R R17, SR_TID.X ;  /* 0x0000000000117919 */ /* 0x000f220000002100 */
[----:B------:R-:W-:Y:S01]  /*4c40*/  LEA R22, P3, R22, UR28, 0x9 ;  /* 0x0000001c16167c11 */ /* 0x000fe2000f8648ff */
[----:B------:R-:W1:Y:S01]  /*4c50*/  S2R R18, SR_TID.X ;  /* 0x0000000000127919 */ /* 0x000e620000002100 */
[----:B0-----:R-:W-:Y:S01]  /*4c60*/  SHF.R.U32.HI R10, RZ, 0x5, R10 ;  /* 0x00000005ff0a7819 */ /* 0x001fe2000001160a */
[----:B------:R-:W0:Y:S01]  /*4c70*/  S2R R20, SR_TID.X ;  /* 0x0000000000147919 */ /* 0x000e220000002100 */
[----:B------:R-:W2:Y:S02]  /*4c80*/  S2R R24, SR_TID.X ;  /* 0x0000000000187919 */ /* 0x000ea40000002100 */
[----:B------:R-:W-:Y:S01]  /*4c90*/  SGXT.U32 R10, R10, 0x2 ;  /* 0x000000020a0a781a */ /* 0x000fe20000000000 */
[----:B------:R-:W2:Y:S01]  /*4ca0*/  S2R R26, SR_TID.X ;  /* 0x00000000001a7919 */ /* 0x000ea20000002100 */
[----:B------:R-:W-:Y:S01]  /*4cb0*/  LEA.HI.X R27, R27, UR29, RZ, 0x2, P3 ;  /* 0x0000001d1b1b7c11 */ /* 0x000fe200098f14ff */
[----:B------:R-:W0:Y:S01]  /*4cc0*/  LDCU.64 UR28, c[0x0][0x390] ;  /* 0x00007200ff1c77ac */ /* 0x000e220008000a00 */
[----:B------:R-:W-:-:S02]  /*4cd0*/  LEA R28, P3, R28, UR30, 0x9 ;  /* 0x0000001e1c1c7c11 */ /* 0x000fc4000f8648ff */
[----:B------:R-:W-:Y:S01]  /*4ce0*/  LOP3.LUT R10, R10, 0x54, RZ, 0xfc, !PT ;  /* 0x000000540a0a7812 */ /* 0x000fe200078efcff */
[----:B------:R-:W2:Y:S01]  /*4cf0*/  S2R R30, SR_TID.X ;  /* 0x00000000001e7919 */ /* 0x000ea20000002100 */
[----:B------:R-:W-:Y:S01]  /*4d00*/  LEA.HI.X R33, R33, UR31, RZ, 0x2, P3 ;  /* 0x0000001f21217c11 */ /* 0x000fe200098f14ff */
[----:B------:R-:W2:Y:S02]  /*4d10*/  S2R R32, SR_TID.X ;  /* 0x0000000000207919 */ /* 0x000ea40000002100 */
[C---:B------:R-:W-:Y:S01]  /*4d20*/  IMAD.SHL.U32 R39, R10.reuse, 0x80, RZ ;  /* 0x000000800a277824 */ /* 0x040fe200078e00ff */
[----:B------:R-:W-:Y:S02]  /*4d30*/  LEA R34, P3, R10, UR24, 0x9 ;  /* 0x000000180a227c11 */ /* 0x000fe4000f8648ff */
[----:B------:R-:W-:Y:S01]  /*4d40*/  LEA.HI.X R15, R15, UR61, RZ, 0x2, P2 ;  /* 0x0000003d0f0f7c11 */ /* 0x000fe200090f14ff */
[----:B------:R-:W2:Y:S01]  /*4d50*/  S2R R10, SR_TID.X ;  /* 0x00000000000a7919 */ /* 0x000ea20000002100 */
[----:B------:R-:W-:Y:S01]  /*4d60*/  LEA.HI.X R39, R39, UR25, RZ, 0x2, P3 ;  /* 0x0000001927277c11 */ /* 0x000fe200098f14ff */
[----:B------:R-:W2:Y:S01]  /*4d70*/  LDCU.64 UR60, c[0x0][0x390] ;  /* 0x00007200ff3c77ac */ /* 0x000ea20008000a00 */
[----:B------:R-:W3:Y:S01]  /*4d80*/  S2R R36, SR_TID.X ;  /* 0x0000000000247919 */ /* 0x000ee20000002100 */
[----:B------:R-:W3:Y:S01]  /*4d90*/  S2R R38, SR_TID.X ;  /* 0x0000000000267919 */ /* 0x000ee20000002100 */
[----:B------:R-:W3:Y:S01]  /*4da0*/  S2R R42, SR_TID.X ;  /* 0x00000000002a7919 */ /* 0x000ee20000002100 */
[----:B------:R-:W3:Y:S01]  /*4db0*/  S2R R44, SR_TID.X ;  /* 0x00000000002c7919 */ /* 0x000ee20000002100 */
[----:B----4-:R-:W-:Y:S01]  /*4dc0*/  SHF.R.U32.HI R17, RZ, 0x5, R17 ;  /* 0x00000005ff117819 */ /* 0x010fe20000011611 */
[----:B------:R-:W4:Y:S01]  /*4dd0*/  S2R R48, SR_TID.X ;  /* 0x0000000000307919 */ /* 0x000f220000002100 */
[----:B-1----:R-:W-:Y:S01]  /*4de0*/  SHF.R.U32.HI R14, RZ, 0x5, R14 ;  /* 0x00000005ff0e7819 */ /* 0x002fe2000001160e */
[----:B------:R-:W1:Y:S01]  /*4df0*/  S2R R50, SR_TID.X ;  /* 0x0000000000327919 */ /* 0x000e620000002100 */
[----:B------:R-:W-:Y:S01]  /*4e00*/  SHF.R.U32.HI R18, RZ, 0x5, R18 ;  /* 0x00000005ff127819 */ /* 0x000fe20000011612 */
[----:B------:R-:W1:Y:S01]  /*4e10*/  S2R R54, SR_TID.X ;  /* 0x0000000000367919 */ /* 0x000e620000002100 */
[----:B0-----:R-:W-:Y:S01]  /*4e20*/  SHF.R.U32.HI R20, RZ, 0x5, R20 ;  /* 0x00000005ff147819 */ /* 0x001fe20000011614 */
[----:B------:R-:W0:Y:S01]  /*4e30*/  S2R R56, SR_TID.X ;  /* 0x0000000000387919 */ /* 0x000e220000002100 */
[----:B--2---:R-:W-:Y:S01]  /*4e40*/  SHF.R.U32.HI R10, RZ, 0x5, R10 ;  /* 0x00000005ff0a7819 */ /* 0x004fe2000001160a */
[----:B------:R-:W2:Y:S03]  /*4e50*/  S2R R60, SR_TID.X ;  /* 0x00000000003c7919 */ /* 0x000ea60000002100 */
[----:B------:R-:W-:Y:S01]  /*4e60*/  SGXT.U32 R10, R10, 0x2 ;  /* 0x000000020a0a781a */ /* 0x000fe20000000000 */
[----:B------:R-:W0:Y:S03]  /*4e70*/  S2R R62, SR_TID.X ;  /* 0x00000000003e7919 */ /* 0x000e260000002100 */
[----:B------:R-:W-:Y:S01]  /*4e80*/  LOP3.LUT R10, R10, 0x60, RZ, 0xfc, !PT ;  /* 0x000000600a0a7812 */ /* 0x000fe200078efcff */
[----:B------:R-:W-:Y:S01]  /*4e90*/  IMAD.SHL.U32 R146, R238, 0x80, RZ ;  /* 0x00000080ee927824 */ /* 0x000fe200078e00ff */
[----:B------:R-:W-:Y:S01]  /*4ea0*/  SHF.R.U32.HI R24, RZ, 0x5, R24 ;  /* 0x00000005ff187819 */ /* 0x000fe20000011618 */
[----:B------:R-:W-:Y:S01]  /*4eb0*/  IMAD.SHL.U32 R67, R252, 0x80, RZ ;  /* 0x00000080fc437824 */ /* 0x000fe200078e00ff */
[C---:B------:R-:W-:Y:S01]  /*4ec0*/  LEA R40, P3, R10.reuse, UR34, 0x9 ;  /* 0x000000220a287c11 */ /* 0x040fe2000f8648ff */
[----:B------:R-:W-:Y:S01]  /*4ed0*/  IMAD.SHL.U32 R45, R10, 0x80, RZ ;  /* 0x000000800a2d7824 */ /* 0x000fe200078e00ff */
[----:B------:R-:W-:Y:S01]  /*4ee0*/  SHF.R.U32.HI R26, RZ, 0x5, R26 ;  /* 0x00000005ff1a7819 */ /* 0x000fe2000001161a */
[----:B------:R-:W0:Y:S01]  /*4ef0*/  S2R R10, SR_TID.X ;  /* 0x00000000000a7919 */ /* 0x000e220000002100 */
[----:B------:R-:W-:Y:S01]  /*4f00*/  LEA.HI.X R11, R12, UR59, RZ, 0x2, P0 ;  /* 0x0000003b0c0b7c11 */ /* 0x000fe200080f14ff */
[----:B------:R-:W0:Y:S01]  /*4f10*/  LDCU.64 UR58, c[0x0][0x390] ;  /* 0x00007200ff3a77ac */ /* 0x000e220008000a00 */
[----:B------:R-:W-:-:S02]  /*4f20*/  LEA.HI.X R45, R45, UR35, RZ, 0x2, P3 ;  /* 0x000000232d2d7c11 */ /* 0x000fc400098f14ff */
[----:B------:R-:W-:Y:S01]  /*4f30*/  SGXT.U32 R17, R17, 0x2 ;  /* 0x000000021111781a */ /* 0x000fe20000000000 */
[----:B------:R-:W0:Y:S01]  /*4f40*/  LDCU.64 UR34, c[0x0][0x390] ;  /* 0x00007200ff2277ac */ /* 0x000e220008000a00 */
[----:B------:R-:W-:Y:S02]  /*4f50*/  SHF.R.U32.HI R30, RZ, 0x5, R30 ;  /* 0x00000005ff1e7819 */ /* 0x000fe4000001161e */
[----:B------:R-:W-:Y:S01]  /*4f60*/  SHF.R.U32.HI R32, RZ, 0x5, R32 ;  /* 0x00000005ff207819 */ /* 0x000fe20000011620 */
[----:B------:R-:W-:Y:S02]  /*4f70*/  IMAD.SHL.U32 R193, R235, 0x80, RZ ;  /* 0x00000080ebc17824 */ /* 0x000fe400078e00ff */
[----:B------:R-:W-:Y:S02]  /*4f80*/  IMAD.SHL.U32 R87, R239, 0x80, RZ ;  /* 0x00000080ef577824 */ /* 0x000fe400078e00ff */
[----:B------:R-:W-:Y:S02]  /*4f90*/  IMAD.SHL.U32 R199, R232, 0x80, RZ ;  /* 0x00000080e8c77824 */ /* 0x000fe400078e00ff */
[----:B------:R-:W-:-:S02]  /*4fa0*/  IMAD.SHL.U32 R189, R236, 0x80, RZ ;  /* 0x00000080ecbd7824 */ /* 0x000fc400078e00ff */
[----:B------:R-:W-:Y:S02]  /*4fb0*/  IMAD.SHL.U32 R224, R229, 0x80, RZ ;  /* 0x00000080e5e07824 */ /* 0x000fe400078e00ff */
[----:B------:R-:W-:Y:S02]  /*4fc0*/  IMAD.SHL.U32 R197, R233, 0x80, RZ ;  /* 0x00000080e9c57824 */ /* 0x000fe400078e00ff */
[----:B------:R-:W-:Y:S02]  /*4fd0*/  IMAD.SHL.U32 R215, R230, 0x80, RZ ;  /* 0x00000080e6d77824 */ /* 0x000fe400078e00ff */
[----:B------:R-:W-:Y:S02]  /*4fe0*/  IMAD.SHL.U32 R244, R222, 0x80, RZ ;  /* 0x00000080def47824 */ /* 0x000fe400078e00ff */
[----:B------:R-:W-:Y:S02]  /*4ff0*/  IMAD.SHL.U32 R145, R237, 0x80, RZ ;  /* 0x00000080ed917824 */ /* 0x000fe400078e00ff */
[----:B------:R-:W-:Y:S01]  /*5000*/  IMAD.SHL.U32 R195, R219, 0x80, RZ ;  /* 0x00000080dbc37824 */ /* 0x000fe200078e00ff */
[----:B------:R-:W-:Y:S01]  /*5010*/  IADD3 R8, P5, PT, R0, R8, RZ ;  /* 0x0000000800087210 */ /* 0x000fe20007fbe0ff */
[----:B------:R-:W1:Y:S01]  /*5020*/  LDCU.64 UR24, c[0x0][0x390] ;  /* 0x00007200ff1877ac */ /* 0x000e620008000a00 */
[----:B0-----:R-:W-:Y:S01]  /*5030*/  SHF.R.U32.HI R10, RZ, 0x5, R10 ;  /* 0x00000005ff0a7819 */ /* 0x001fe2000001160a */
[----:B------:R-:W0:Y:S03]  /*5040*/  LDCU.64 UR30, c[0x0][0x390] ;  /* 0x00007200ff1e77ac */ /* 0x000e260008000a00 */
[----:B------:R-:W-:Y:S01]  /*5050*/  SGXT.U32 R10, R10, 0x2 ;  /* 0x000000020a0a781a */ /* 0x000fe20000000000 */
[----:B------:R-:W0:Y:S03]  /*5060*/  LDCU.64 UR42, c[0x0][0x390] ;  /* 0x00007200ff2a77ac */ /* 0x000e260008000a00 */
[----:B------:R-:W-:-:S04]  /*5070*/  LOP3.LUT R10, R10, 0x6c, RZ, 0xfc, !PT ;  /* 0x0000006c0a0a7812 */ /* 0x000fc800078efcff */
[C---:B------:R-:W-:Y:S01]  /*5080*/  LEA R46, P3, R10.reuse, UR46, 0x9 ;  /* 0x0000002e0a2e7c11 */ /* 0x040fe2000f8648ff */
[----:B------:R-:W-:Y:S02]  /*5090*/  IMAD.SHL.U32 R51, R10, 0x80, RZ ;  /* 0x000000800a337824 */ /* 0x000fe400078e00ff */
[----:B------:R-:W0:Y:S03]  /*50a0*/  S2R R10, SR_TID.X ;  /* 0x00000000000a7919 */ /* 0x000e260000002100 */
[----:B------:R-:W-:Y:S02]  /*50b0*/  LEA.HI.X R51, R51, UR47, RZ, 0x2, P3 ;  /* 0x0000002f33337c11 */ /* 0x000fe400098f14ff */
[----:B0-----:R-:W-:-:S04]  /*50c0*/  SHF.R.U32.HI R10, RZ, 0x5, R10 ;  /* 0x00000005ff0a7819 */ /* 0x001fc8000001160a */
[----:B------:R-:W-:-:S04]  /*50d0*/  SGXT.U32 R10, R10, 0x2 ;  /* 0x000000020a0a781a */ /* 0x000fc80000000000 */
[----:B------:R-:W-:-:S04]  /*50e0*/  LOP3.LUT R10, R10, 0x78, RZ, 0xfc, !PT ;  /* 0x000000780a0a7812 */ /* 0x000fc800078efcff */
[C---:B------:R-:W-:Y:S01]  /*50f0*/  LEA R52, P3, R10.reuse, UR56, 0x9 ;  /* 0x000000380a347c11 */ /* 0x040fe2000f8648ff */
[----:B------:R-:W-:Y:S02]  /*5100*/  IMAD.SHL.U32 R57, R10, 0x80, RZ ;  /* 0x000000800a397824 */ /* 0x000fe400078e00ff */
[----:B------:R-:W0:Y:S01]  /*5110*/  S2R R10, SR_TID.X ;  /* 0x00000000000a7919 */ /* 0x000e220000002100 */
[----:B------:R-:W-:Y:S02]  /*5120*/  SGXT.U32 R14, R14, 0x2 ;  /* 0x000000020e0e781a */ /* 0x000fe40000000000 */
[----:B------:R-:W-:Y:S02]  /*5130*/  LEA.HI.X R57, R57, UR57, RZ, 0x2, P3 ;  /* 0x0000003939397c11 */ /* 0x000fe400098f14ff */
[----:B------:R-:W-:Y:S02]  /*5140*/  LOP3.LUT R17, R17, 0x28, RZ, 0xfc, !PT ;  /* 0x0000002811117812 */ /* 0x000fe400078efcff */
[----:B------:R-:W-:-:S02]  /*5150*/  LOP3.LUT R14, R14, 0x2c, RZ, 0xfc, !PT ;  /* 0x0000002c0e0e7812 */ /* 0x000fc400078efcff */
[----:B------:R-:W-:Y:S02]  /*5160*/  SGXT.U32 R18, R18, 0x2 ;  /* 0x000000021212781a */ /* 0x000fe40000000000 */
[----:B------:R-:W-:Y:S01]  /*5170*/  SGXT.U32 R20, R20, 0x2 ;  /* 0x000000021414781a */ /* 0x000fe20000000000 */
[----:B------:R-:W-:Y:S01]  /*5180*/  IMAD.SHL.U32 R13, R17, 0x80, RZ ;  /* 0x00000080110d7824 */ /* 0x000fe200078e00ff */
[----:B0-----:R-:W-:-:S04]  /*5190*/  SHF.R.U32.HI R10, RZ, 0x5, R10 ;  /* 0x00000005ff0a7819 */ /* 0x001fc8000001160a */
[----:B------:R-:W-:-:S04]  /*51a0*/  SGXT.U32 R10, R10, 0x2 ;  /* 0x000000020a0a781a */ /* 0x000fc80000000000 */
[----:B------:R-:W-:-:S04]  /*51b0*/  LOP3.LUT R10, R10, 0x84, RZ, 0xfc, !PT ;  /* 0x000000840a0a7812 */ /* 0x000fc800078efcff */
[C---:B------:R-:W-:Y:S01]  /*51c0*/  LEA R58, P3, R10.reuse, UR60, 0x9 ;  /* 0x0000003c0a3a7c11 */ /* 0x040fe2000f8648ff */
[----:B------:R-:W-:Y:S02]  /*51d0*/  IMAD.SHL.U32 R63, R10, 0x80, RZ ;  /* 0x000000800a3f7824 */ /* 0x000fe400078e00ff */
[----:B------:R-:W0:Y:S01]  /*51e0*/  S2R R10, SR_TID.X ;  /* 0x00000000000a7919 */ /* 0x000e220000002100 */
[----:B------:R-:W-:Y:S01]  /*51f0*/  LEA R12, P0, R17, UR38, 0x9 ;  /* 0x00000026110c7c11 */ /* 0x000fe2000f8048ff */
[----:B------:R-:W-:Y:S01]  /*5200*/  IMAD.SHL.U32 R17, R14, 0x80, RZ ;  /* 0x000000800e117824 */ /* 0x000fe200078e00ff */
[----:B------:R-:W-:Y:S02]  /*5210*/  LOP3.LUT R18, R18, 0x34, RZ, 0xfc, !PT ;  /* 0x0000003412127812 */ /* 0x000fe400078efcff */
[----:B------:R-:W-:Y:S02]  /*5220*/  LOP3.LUT R20, R20, 0x38, RZ, 0xfc, !PT ;  /* 0x0000003814147812 */ /* 0x000fe400078efcff */
[----:B------:R-:W-:-:S02]  /*5230*/  LEA R14, P2, R14, UR40, 0x9 ;  /* 0x000000280e0e7c11 */ /* 0x000fc4000f8448ff */
[----:B------:R-:W-:Y:S02]  /*5240*/  SGXT.U32 R24, R24, 0x2 ;  /* 0x000000021818781a */ /* 0x000fe40000000000 */
[----:B------:R-:W-:Y:S01]  /*5250*/  SGXT.U32 R26, R26, 0x2 ;  /* 0x000000021a1a781a */ /* 0x000fe20000000000 */
[----:B------:R-:W-:Y:S01]  /*5260*/  IMAD.SHL.U32 R19, R18, 0x80, RZ ;  /* 0x0000008012137824 */ /* 0x000fe200078e00ff */
[----:B------:R-:W-:Y:S01]  /*5270*/  LEA.HI.X R13, R13, UR39, RZ, 0x2, P0 ;  /* 0x000000270d0d7c11 */ /* 0x000fe200080f14ff */
[----:B------:R-:W-:Y:S01]  /*5280*/  IMAD.SHL.U32 R23, R20, 0x80, RZ ;  /* 0x0000008014177824 */ /* 0x000fe200078e00ff */
[----:B------:R-:W-:Y:S01]  /*5290*/  LEA.HI.X R17, R17, UR41, RZ, 0x2, P2 ;  /* 0x0000002911117c11 */ /* 0x000fe200090f14ff */
[----:B------:R-:W0:Y:S01]  /*52a0*/  LDCU.64 UR40, c[0x0][0x390] ;  /* 0x00007200ff2877ac */ /* 0x000e220008000a00 */
[----:B------:R-:W-:Y:S02]  /*52b0*/  LOP3.LUT R24, R24, 0x40, RZ, 0xfc, !PT ;  /* 0x0000004018187812 */ /* 0x000fe400078efcff */
[----:B------:R-:W-:Y:S01]  /*52c0*/  LOP3.LUT R26, R26, 0x44, RZ, 0xfc, !PT ;  /* 0x000000441a1a7812 */ /* 0x000fe200078efcff */
[----:B------:R-:W0:Y:S01]  /*52d0*/  LDCU.64 UR38, c[0x0][0x390] ;  /* 0x00007200ff2677ac */ /* 0x000e220008000a00 */
[----:B------:R-:W-:-:S02]  /*52e0*/  LEA R18, P0, R18, UR16, 0x9 ;  /* 0x0000001012127c11 */ /* 0x000fc4000f8048ff */
[----:B------:R-:W-:Y:S02]  /*52f0*/  LEA R20, P2, R20, UR18, 0x9 ;  /* 0x0000001214147c11 */ /* 0x000fe4000f8448ff */
[----:B------:R-:W-:Y:S02]  /*5300*/  SGXT.U32 R30, R30, 0x2 ;  /* 0x000000021e1e781a */ /* 0x000fe40000000000 */
[----:B------:R-:W-:Y:S02]  /*5310*/  SGXT.U32 R32, R32, 0x2 ;  /* 0x000000022020781a */ /* 0x000fe40000000000 */
[----:B---3--:R-:W-:Y:S02]  /*5320*/  SHF.R.U32.HI R36, RZ, 0x5, R36 ;  /* 0x00000005ff247819 */ /* 0x008fe40000011624 */
[----:B------:R-:W-:Y:S01]  /*5330*/  SHF.R.U32.HI R38, RZ, 0x5, R38 ;  /* 0x00000005ff267819 */ /* 0x000fe20000011626 */
[----:B------:R-:W-:Y:S01]  /*5340*/  IMAD.SHL.U32 R25, R24, 0x80, RZ ;  /* 0x0000008018197824 */ /* 0x000fe200078e00ff */
[----:B------:R-:W-:Y:S01]  /*5350*/  LEA.HI.X R19, R19, UR17, RZ, 0x2, P0 ;  /* 0x0000001113137c11 */ /* 0x000fe200080f14ff */
[----:B------:R-:W-:Y:S01]  /*5360*/  IMAD.SHL.U32 R29, R26, 0x80, RZ ;  /* 0x000000801a1d7824 */ /* 0x000fe200078e00ff */
[----:B------:R-:W-:Y:S01]  /*5370*/  LEA.HI.X R23, R23, UR19, RZ, 0x2, P2 ;  /* 0x0000001317177c11 */ /* 0x000fe200090f14ff */
[----:B------:R-:W3:Y:S01]  /*5380*/  LDCU.64 UR18, c[0x0][0x390] ;  /* 0x00007200ff1277ac */ /* 0x000ee20008000a00 */
[----:B------:R-:W-:-:S02]  /*5390*/  LOP3.LUT R30, R30, 0x4c, RZ, 0xfc, !PT ;  /* 0x0000004c1e1e7812 */ /* 0x000fc400078efcff */
[----:B------:R-:W-:Y:S01]  /*53a0*/  LOP3.LUT R32, R32, 0x50, RZ, 0xfc, !PT ;  /* 0x0000005020207812 */ /* 0x000fe200078efcff */
[----:B------:R-:W0:Y:S01]  /*53b0*/  LDCU.64 UR16, c[0x0][0x390] ;  /* 0x00007200ff1077ac */ /* 0x000e220008000a00 */
[----:B------:R-:W-:Y:S02]  /*53c0*/  LEA R24, P0, R24, UR20, 0x9 ;  /* 0x0000001418187c11 */ /* 0x000fe4000f8048ff */
[----:B------:R-:W-:Y:S02]  /*53d0*/  LEA R26, P2, R26, UR22, 0x9 ;  /* 0x000000161a1a7c11 */ /* 0x000fe4000f8448ff */
[----:B------:R-:W-:Y:S02]  /*53e0*/  SGXT.U32 R36, R36, 0x2 ;  /* 0x000000022424781a */ /* 0x000fe40000000000 */
[----:B------:R-:W-:Y:S02]  /*53f0*/  SGXT.U32 R38, R38, 0x2 ;  /* 0x000000022626781a */ /* 0x000fe40000000000 */
[----:B------:R-:W-:-:S02]  /*5400*/  SHF.R.U32.HI R42, RZ, 0x5, R42 ;  /* 0x00000005ff2a7819 */ /* 0x000fc4000001162a */
[----:B------:R-:W-:Y:S01]  /*5410*/  SHF.R.U32.HI R44, RZ, 0x5, R44 ;  /* 0x00000005ff2c7819 */ /* 0x000fe2000001162c */
        /* <DEDUP_REMOVED lines=12> */
[----:B----4-:R-:W-:Y:S02]  /*54e0*/  SHF.R.U32.HI R48, RZ, 0x5, R48 ;  /* 0x00000005ff307819 */ /* 0x010fe40000011630 */
[----:B-1----:R-:W-:Y:S01]  /*54f0*/  SHF.R.U32.HI R50, RZ, 0x5, R50 ;  /* 0x00000005ff327819 */ /* 0x002fe20000011632 */
[----:B------:R-:W-:Y:S01]  /*5500*/  IMAD.SHL.U32 R37, R36, 0x80, RZ ;  /* 0x0000008024257824 */ /* 0x000fe200078e00ff */
[----:B------:R-:W-:Y:S01]  /*5510*/  LEA.HI.X R31, R31, UR9, RZ, 0x2, P0 ;  /* 0x000000091f1f7c11 */ /* 0x000fe200080f14ff */
[----:B------:R-:W-:Y:S01]  /*5520*/  IMAD.SHL.U32 R41, R38, 0x80, RZ ;  /* 0x0000008026297824 */ /* 0x000fe200078e00ff */
[----:B------:R-:W-:Y:S01]  /*5530*/  LEA.HI.X R35, R35, UR11, RZ, 0x2, P2 ;  /* 0x0000000b23237c11 */ /* 0x000fe200090f14ff */
[----:B------:R-:W1:Y:S01]  /*5540*/  LDCU.64 UR10, c[0x0][0x390] ;  /* 0x00007200ff0a77ac */ /* 0x000e620008000a00 */
[----:B------:R-:W-:-:S02]  /*5550*/  LOP3.LUT R42, R42, 0x64, RZ, 0xfc, !PT ;  /* 0x000000642a2a7812 */ /* 0x000fc400078efcff */
[----:B------:R-:W-:Y:S01]  /*5560*/  LOP3.LUT R44, R44, 0x68, RZ, 0xfc, !PT ;  /* 0x000000682c2c7812 */ /* 0x000fe200078efcff */
[----:B------:R-:W4:Y:S01]  /*5570*/  LDCU.64 UR8, c[0x0][0x390] ;  /* 0x00007200ff0877ac */ /* 0x000f220008000a00 */
        /* <DEDUP_REMOVED lines=10> */
[----:B------:R-:W1:Y:S01]  /*5620*/  LDCU.64 UR26, c[0x0][0x390] ;  /* 0x00007200ff1a77ac */ /* 0x000e620008000a00 */
[----:B------:R-:W-:Y:S02]  /*5630*/  LOP3.LUT R48, R48, 0x70, RZ, 0xfc, !PT ;  /* 0x0000007030307812 */ /* 0x000fe400078efcff */
[----:B------:R-:W-:Y:S01]  /*5640*/  LOP3.LUT R50, R50, 0x74, RZ, 0xfc, !PT ;  /* 0x0000007432327812 */ /* 0x000fe200078efcff */
[----:B------:R-:W1:Y:S01]  /*5650*/  LDCU.64 UR32, c[0x0][0x390] ;  /* 0x00007200ff2077ac */ /* 0x000e620008000a00 */
[----:B0-----:R-:W-:-:S02]  /*5660*/  SHF.R.U32.HI R10, RZ, 0x5, R10 ;  /* 0x00000005ff0a7819 */ /* 0x001fc4000001160a */
[----:B------:R-:W-:Y:S02]  /*5670*/  LEA R42, P0, R42, UR36, 0x9 ;  /* 0x000000242a2a7c11 */ /* 0x000fe4000f8048ff */
[----:B------:R-:W-:Y:S02]  /*5680*/  LEA R44, P2, R44, UR44, 0x9 ;  /* 0x0000002c2c2c7c11 */ /* 0x000fe4000f8448ff */
[----:B------:R-:W-:Y:S02]  /*5690*/  SGXT.U32 R54, R54, 0x2 ;  /* 0x000000023636781a */ /* 0x000fe40000000000 */
[----:B------:R-:W-:Y:S02]  /*56a0*/  SGXT.U32 R56, R56, 0x2 ;  /* 0x000000023838781a */ /* 0x000fe40000000000 */
[----:B--2---:R-:W-:Y:S02]  /*56b0*/  SHF.R.U32.HI R60, RZ, 0x5, R60 ;  /* 0x00000005ff3c7819 */ /* 0x004fe4000001163c */
[----:B------:R-:W-:Y:S01]  /*56c0*/  SHF.R.U32.HI R62, RZ, 0x5, R62 ;  /* 0x00000005ff3e7819 */ /* 0x000fe2000001163e */
[----:B------:R-:W-:Y:S01]  /*56d0*/  IMAD.SHL.U32 R49, R48, 0x80, RZ ;  /* 0x0000008030317824 */ /* 0x000fe200078e00ff */
[----:B------:R-:W-:Y:S01]  /*56e0*/  SGXT.U32 R10, R10, 0x2 ;  /* 0x000000020a0a781a */ /* 0x000fe20000000000 */
[----:B------:R-:W-:Y:S01]  /*56f0*/  IMAD.SHL.U32 R53, R50, 0x80, RZ ;  /* 0x0000008032357824 */ /* 0x000fe200078e00ff */
[----:B------:R-:W-:Y:S01]  /*5700*/  LEA.HI.X R43, R43, UR37, RZ, 0x2, P0 ;  /* 0x000000252b2b7c11 */ /* 0x000fe200080f14ff */
[----:B------:R-:W0:Y:S01]  /*5710*/  LDCU.64 UR36, c[0x0][0x390] ;  /* 0x00007200ff2477ac */ /* 0x000e220008000a00 */
[----:B------:R-:W-:-:S02]  /*5720*/  LEA.HI.X R47, R47, UR45, RZ, 0x2, P2 ;  /* 0x0000002d2f2f7c11 */ /* 0x000fc400090f14ff */
[----:B------:R-:W-:Y:S02]  /*5730*/  LOP3.LUT R54, R54, 0x7c, RZ, 0xfc, !PT ;  /* 0x0000007c36367812 */ /* 0x000fe400078efcff */
[----:B------:R-:W-:Y:S02]  /*5740*/  LOP3.LUT R56, R56, 0x80, RZ, 0xfc, !PT ;  /* 0x0000008038387812 */ /* 0x000fe400078efcff */
[----:B------:R-:W-:Y:S02]  /*5750*/  LEA R48, P0, R48, UR54, 0x9 ;  /* 0x0000003630307c11 */ /* 0x000fe4000f8048ff */
[----:B------:R-:W-:Y:S02]  /*5760*/  LEA R50, P2, R50, UR52, 0x9 ;  /* 0x0000003432327c11 */ /* 0x000fe4000f8448ff */
[----:B------:R-:W-:Y:S02]  /*5770*/  SGXT.U32 R60, R60, 0x2 ;  /* 0x000000023c3c781a */ /* 0x000fe40000000000 */
[----:B------:R-:W-:-:S02]  /*5780*/  SGXT.U32 R62, R62, 0x2 ;  /* 0x000000023e3e781a */ /* 0x000fc40000000000 */
[----:B------:R-:W-:Y:S01]  /*5790*/  LOP3.LUT R10, R10, 0x90, RZ, 0xfc, !PT ;  /* 0x000000900a0a7812 */ /* 0x000fe200078efcff */
[----:B------:R-:W-:Y:S01]  /*57a0*/  IMAD.SHL.U32 R55, R54, 0x80, RZ ;  /* 0x0000008036377824 */ /* 0x000fe200078e00ff */
[----:B------:R-:W-:Y:S01]  /*57b0*/  LEA.HI.X R49, R49, UR55, RZ, 0x2, P0 ;  /* 0x0000003731317c11 */ /* 0x000fe200080f14ff */
[----:B------:R-:W-:Y:S01]  /*57c0*/  IMAD.SHL.U32 R59, R56, 0x80, RZ ;  /* 0x00000080383b7824 */ /* 0x000fe200078e00ff */
[----:B------:R-:W-:Y:S02]  /*57d0*/  LEA.HI.X R53, R53, UR53, RZ, 0x2, P2 ;  /* 0x0000003535357c11 */ /* 0x000fe400090f14ff */
[----:B------:R-:W-:Y:S02]  /*57e0*/  LOP3.LUT R60, R60, 0x88, RZ, 0xfc, !PT ;  /* 0x000000883c3c7812 */ /* 0x000fe400078efcff */
[----:B------:R-:W-:Y:S02]  /*57f0*/  LOP3.LUT R62, R62, 0x8c, RZ, 0xfc, !PT ;  /* 0x0000008c3e3e7812 */ /* 0x000fe400078efcff */
[----:B------:R-:W-:-:S02]  /*5800*/  LEA R54, P0, R54, UR50, 0x9 ;  /* 0x0000003236367c11 */ /* 0x000fc4000f8048ff */
[----:B------:R-:W-:Y:S01]  /*5810*/  LEA R56, P2, R56, UR48, 0x9 ;  /* 0x0000003038387c11 */ /* 0x000fe2000f8448ff */
[----:B------:R-:W-:Y:S01]  /*5820*/  IMAD.SHL.U32 R85, R10, 0x80, RZ ;  /* 0x000000800a557824 */ /* 0x000fe200078e00ff */
[----:B------:R-:W-:Y:S01]  /*5830*/  LEA.HI.X R63, R63, UR61, RZ, 0x2, P3 ;  /* 0x0000003d3f3f7c11 */ /* 0x000fe200098f14ff */
[----:B------:R-:W-:Y:S01]  /*5840*/  IMAD.SHL.U32 R61, R60, 0x80, RZ ;  /* 0x000000803c3d7824 */ /* 0x000fe200078e00ff */
[----:B------:R-:W-:Y:S01]  /*5850*/  LEA R64, P3, R10, UR40, 0x9 ;  /* 0x000000280a407c11 */ /* 0x000fe2000f8648ff */
[----:B------:R-:W-:Y:S01]  /*5860*/  IMAD.SHL.U32 R65, R62, 0x80, RZ ;  /* 0x000000803e417824 */ /* 0x000fe200078e00ff */
[----:B------:R-:W-:Y:S02]  /*5870*/  LEA.HI.X R55, R55, UR51, RZ, 0x2, P0 ;  /* 0x0000003337377c11 */ /* 0x000fe400080f14ff */
[----:B------:R-:W-:Y:S02]  /*5880*/  LEA.HI.X R59, R59, UR49, RZ, 0x2, P2 ;  /* 0x000000313b3b7c11 */ /* 0x000fe400090f14ff */
[----:B------:R-:W-:-:S02]  /*5890*/  LEA R60, P0, R60, UR58, 0x9 ;  /* 0x0000003a3c3c7c11 */ /* 0x000fc4000f8048ff */
[----:B------:R-:W-:Y:S02]  /*58a0*/  LEA R62, P2, R62, UR38, 0x9 ;  /* 0x000000263e3e7c11 */ /* 0x000fe4000f8448ff */
[----:B------:R-:W-:Y:S01]  /*58b0*/  LEA.HI.X R85, R85, UR41, RZ, 0x2, P3 ;  /* 0x0000002955557c11 */ /* 0x000fe200098f14ff */
[----:B------:R-:W-:Y:S01]  /*58c0*/  IMAD.SHL.U32 R10, R218, 0x80, RZ ;  /* 0x00000080da0a7824 */ /* 0x000fe200078e00ff */
[----:B------:R-:W-:Y:S01]  /*58d0*/  LEA R86, P3, R238, UR20, 0x9 ;  /* 0x00000014ee567c11 */ /* 0x000fe2000f8648ff */
[----:B------:R-:W-:Y:S01]  /*58e0*/  IMAD.SHL.U32 R190, R234, 0x80, RZ ;  /* 0x00000080eabe7824 */ /* 0x000fe200078e00ff */
[----:B------:R-:W-:Y:S01]  /*58f0*/  LEA.HI.X R61, R61, UR59, RZ, 0x2, P0 ;  /* 0x0000003b3d3d7c11 */ /* 0x000fe200080f14ff */
[----:B------:R-:W2:Y:S01]  /*5900*/  LDCU.64 UR40, c[0x0][0x390] ;  /* 0x00007200ff2877ac */ /* 0x000ea20008000a00 */
[----:B------:R-:W-:Y:S02]  /*5910*/  LEA.HI.X R65, R65, UR39, RZ, 0x2, P2 ;  /* 0x0000002741417c11 */ /* 0x000fe400090f14ff */
[----:B---3--:R-:W-:Y:S01]  /*5920*/  LEA R66, P0, R252, UR18, 0x9 ;  /* 0x00000012fc427c11 */ /* 0x008fe2000f8048ff */
[----:B------:R-:W3:Y:S01]  /*5930*/  LDCU.64 UR38, c[0x0][0x390] ;  /* 0x00007200ff2677ac */ /* 0x000ee20008000a00 */
[----:B------:R-:W-:-:S02]  /*5940*/  LEA.HI.X R146, R146, UR21, RZ, 0x2, P3 ;  /* 0x0000001592927c11 */ /* 0x000fc400098f14ff */
[----:B-1----:R-:W-:Y:S01]  /*5950*/  LEA R192, P3, R235, UR10, 0x9 ;  /* 0x0000000aebc07c11 */ /* 0x002fe2000f8648ff */
[----:B------:R-:W-:Y:S01]  /*5960*/  IMAD.SHL.U32 R238, R226, 0x80, RZ ;  /* 0x00000080e2ee7824 */ /* 0x000fe200078e00ff */
[----:B------:R-:W-:Y:S01]  /*5970*/  LEA.HI.X R67, R67, UR19, RZ, 0x2, P0 ;  /* 0x0000001343437c11 */ /* 0x000fe200080f14ff */
[----:B------:R-:W1:Y:S01]  /*5980*/  LDCU.64 UR18, c[0x0][0x390] ;  /* 0x00007200ff1277ac */ /* 0x000e620008000a00 */
[----:B------:R-:W-:Y:S02]  /*5990*/  LEA R84, P2, R239, UR16, 0x9 ;  /* 0x00000010ef547c11 */ /* 0x000fe4000f8448ff */
[----:B------:R-:W-:Y:S01]  /*59a0*/  LEA.HI.X R193, R193, UR11, RZ, 0x2, P3 ;  /* 0x0000000bc1c17c11 */ /* 0x000fe200098f14ff */
[----:B------:R-:W0:Y:S01]  /*59b0*/  LDCU.64 UR20, c[0x0][0x390] ;  /* 0x00007200ff1477ac */ /* 0x000e220008000a00 */
[----:B------:R-:W-:Y:S02]  /*59c0*/  LEA R198, P3, R232, UR28, 0x9 ;  /* 0x0000001ce8c67c11 */ /* 0x000fe4000f8648ff */
[----:B------:R-:W-:Y:S01]  /*59d0*/  LEA.HI.X R87, R87, UR17, RZ, 0x2, P2 ;  /* 0x0000001157577c11 */ /* 0x000fe200090f14ff */
[----:B------:R-:W0:Y:S01]  /*59e0*/  LDCU.64 UR16, c[0x0][0x390] ;  /* 0x00007200ff1077ac */ /* 0x000e220008000a00 */
[----:B----4-:R-:W-:-:S02]  /*59f0*/  LEA R188, P2, R236, UR8, 0x9 ;  /* 0x00000008ecbc7c11 */ /* 0x010fc4000f8448ff */
[----:B------:R-:W-:Y:S01]  /*5a00*/  LEA.HI.X R199, R199, UR29, RZ, 0x2, P3 ;  /* 0x0000001dc7c77c11 */ /* 0x000fe200098f14ff */
[----:B------:R-:W4:Y:S01]  /*5a10*/  LDCU.64 UR28, c[0x0][0x390] ;  /* 0x00007200ff1c77ac */ /* 0x000f220008000a00 */
[----:B------:R-:W-:Y:S02]  /*5a20*/  LEA R229, P3, R229, UR34, 0x9 ;  /* 0x00000022e5e57c11 */ /* 0x000fe4000f8648ff */
[----:B------:R-:W-:Y:S01]  /*5a30*/  LEA.HI.X R189, R189, UR9, RZ, 0x2, P2 ;  /* 0x00000009bdbd7c11 */ /* 0x000fe200090f14ff */
[----:B------:R-:W0:Y:S01]  /*5a40*/  LDCU.64 UR10, c[0x0][0x390] ;  /* 0x00007200ff0a77ac */ /* 0x000e220008000a00 */
[----:B------:R-:W-:Y:S02]  /*5a50*/  LEA R196, P2, R233, UR26, 0x9 ;  /* 0x0000001ae9c47c11 */ /* 0x000fe4000f8448ff */
[----:B------:R-:W-:Y:S01]  /*5a60*/  LEA.HI.X R224, R224, UR35, RZ, 0x2, P3 ;  /* 0x00000023e0e07c11 */ /* 0x000fe200098f14ff */
[----:B------:R-:W0:Y:S01]  /*5a70*/  LDCU.64 UR8, c[0x0][0x390] ;  /* 0x00007200ff0877ac */ /* 0x000e220008000a00 */
[----:B---3--:R-:W-:-:S02]  /*5a80*/  LEA R226, P3, R226, UR38, 0x9 ;  /* 0x00000026e2e27c11 */ /* 0x008fc4000f8648ff */
[----:B------:R-:W-:Y:S01]  /*5a90*/  LEA.HI.X R197, R197, UR27, RZ, 0x2, P2 ;  /* 0x0000001bc5c57c11 */ /* 0x000fe200090f14ff */
[----:B------:R-:W3:Y:S01]  /*5aa0*/  LDCU.64 UR26, c[0x0][0x390] ;  /* 0x00007200ff1a77ac */ /* 0x000ee20008000a00 */
[----:B------:R-:W-:Y:S02]  /*5ab0*/  LEA R214, P2, R230, UR32, 0x9 ;  /* 0x00000020e6d67c11 */ /* 0x000fe4000f8448ff */
[----:B------:R-:W-:Y:S02]  /*5ac0*/  LEA.HI.X R238, R238, UR39, RZ, 0x2, P3 ;  /* 0x00000027eeee7c11 */ /* 0x000fe400098f14ff */
[----:B-1----:R-:W-:Y:S02]  /*5ad0*/  LEA R230, P3, R222, UR18, 0x9 ;  /* 0x00000012dee67c11 */ /* 0x002fe4000f8648ff */
[----:B------:R-:W5:Y:S01]  /*5ae0*/  LDL.LU R222, [R1+0x108] ;  /* 0x0001080001de7983 */ /* 0x000f620000300800 */
[----:B------:R-:W-:-:S04]  /*5af0*/  LEA R144, P0, R237, UR22, 0x9 ;  /* 0x00000016ed907c11 */ /* 0x000fc8000f8048ff */
[----:B------:R-:W-:Y:S01]  /*5b00*/  LEA.HI.X R145, R145, UR23, RZ, 0x2, P0 ;  /* 0x0000001791917c11 */ /* 0x000fe200080f14ff */
[----:B------:R-:W1:Y:S01]  /*5b10*/  LDCU.64 UR22, c[0x0][0x390] ;  /* 0x00007200ff1677ac */ /* 0x000e620008000a00 */
[----:B------:R-:W-:Y:S02]  /*5b20*/  LEA.HI.X R244, R244, UR19, RZ, 0x2, P3 ;  /* 0x00000013f4f47c11 */ /* 0x000fe400098f14ff */
[----:B0-----:R-:W-:-:S04]  /*5b30*/  LEA R235, P3, R219, UR20, 0x9 ;  /* 0x00000014dbeb7c11 */ /* 0x001fc8000f8648ff */
[----:B------:R-:W-:Y:S01]  /*5b40*/  LEA.HI.X R248, R195, UR21, RZ, 0x2, P3 ;  /* 0x00000015c3f87c11 */ /* 0x000fe200098f14ff */
[C---:B------:R-:W-:Y:S01]  /*5b50*/  IMAD.SHL.U32 R195, R216.reuse, 0x80, RZ ;  /* 0x00000080d8c37824 */ /* 0x040fe200078e00ff */
[----:B---3--:R-:W-:Y:S02]  /*5b60*/  LEA R246, P3, R216, UR26, 0x9 ;  /* 0x0000001ad8f67c11 */ /* 0x008fe4000f8648ff */
[----:B-1----:R-:W-:-:S04]  /*5b70*/  LEA R237, P4, R218, UR22, 0x9 ;  /* 0x00000016daed7c11 */ /* 0x002fc8000f8848ff */
[----:B------:R-:W-:Y:S01]  /*5b80*/  LEA.HI.X R247, R10, UR23, RZ, 0x2, P4 ;  /* 0x000000170af77c11 */ /* 0x000fe2000a0f14ff */
[C---:B------:R-:W-:Y:S01]  /*5b90*/  IMAD.SHL.U32 R10, R3.reuse, 0x80, RZ ;  /* 0x00000080030a7824 */ /* 0x040fe200078e00ff */
[----:B----4-:R-:W-:Y:S02]  /*5ba0*/  LEA R252, P4, R3, UR28, 0x9 ;  /* 0x0000001c03fc7c11 */ /* 0x010fe4000f8848ff */
[----:B------:R-:W-:Y:S02]  /*5bb0*/  LEA.HI.X R90, R195, UR27, RZ, 0x2, P3 ;  /* 0x0000001bc35a7c11 */ /* 0x000fe400098f14ff */
[----:B------:R-:W-:Y:S02]  /*5bc0*/  LEA.HI.X R91, R10, UR29, RZ, 0x2, P4 ;  /* 0x0000001d0a5b7c11 */ /* 0x000fe4000a0f14ff */
[C---:B------:R-:W-:Y:S02]  /*5bd0*/  IADD3 R10, P6, PT, R0.reuse, R9, RZ ;  /* 0x00000009000a7210 */ /* 0x040fe40007fde0ff */
[C---:B------:R-:W-:Y:S01]  /*5be0*/  IADD3 R12, P3, PT, R0.reuse, R12, RZ ;  /* 0x0000000c000c7210 */ /* 0x040fe20007f7e0ff */
[----:B------:R-:W-:Y:S01]  /*5bf0*/  IMAD.X R9, RZ, RZ, R11, P5 ;  /* 0x000000ffff097224 */ /* 0x000fe200028e060b */
[C---:B------:R-:W-:Y:S01]  /*5c00*/  IADD3 R14, P4, PT, R0.reuse, R14, RZ ;  /* 0x0000000e000e7210 */ /* 0x040fe20007f9e0ff */
[----:B------:R-:W-:Y:S01]  /*5c10*/  IMAD.X R11, RZ, RZ, R15, P6 ;  /* 0x000000ffff0b7224 */ /* 0x000fe200030e060f */
[C---:B------:R-:W-:Y:S01]  /*5c20*/  IADD3 R16, P5, PT, R0.reuse, R16, RZ ;  /* 0x0000001000107210 */ /* 0x040fe20007fbe0ff */
[----:B------:R-:W-:Y:S01]  /*5c30*/  IMAD.X R13, RZ, RZ, R13, P3 ;  /* 0x000000ffff0d7224 */ /* 0x000fe200018e060d */
[----:B------:R-:W-:-:S02]  /*5c40*/  IADD3 R18, P6, PT, R0, R18, RZ ;  /* 0x0000001200127210 */ /* 0x000fc40007fde0ff */
[C---:B------:R-:W-:Y:S01]  /*5c50*/  IADD3 R20, P3, PT, R0.reuse, R20, RZ ;  /* 0x0000001400147210 */ /* 0x040fe20007f7e0ff */
[----:B------:R-:W-:Y:S01]  /*5c60*/  IMAD.X R15, RZ, RZ, R17, P4 ;  /* 0x000000ffff0f7224 */ /* 0x000fe200020e0611 */
        /* <DEDUP_REMOVED lines=30> */
[----:B------:R-:W-:-:S02]  /*5e50*/  IADD3 R52, P3, PT, R0, R52, RZ ;  /* 0x0000003400347210 */ /* 0x000fc40007f7e0ff */
[----:B------:R-:W-:Y:S01]  /*5e60*/  LEA R194, P0, R234, UR24, 0x9 ;  /* 0x00000018eac27c11 */ /* 0x000fe2000f8048ff */
[----:B------:R-:W-:Y:S01]  /*5e70*/  IMAD.X R47, RZ, RZ, R51, P4 ;  /* 0x000000ffff2f7224 */ /* 0x000fe200020e0633 */
[C---:B------:R-:W-:Y:S01]  /*5e80*/  IADD3 R54, P4, PT, R0.reuse, R54, RZ ;  /* 0x0000003600367210 */ /* 0x040fe20007f9e0ff */
[----:B------:R-:W-:Y:S01]  /*5e90*/  IMAD.X R49, RZ, RZ, R49, P5 ;  /* 0x000000ffff317224 */ /* 0x000fe200028e0631 */
[----:B------:R-:W-:Y:S01]  /*5ea0*/  IADD3 R56, P5, PT, R0, R56, RZ ;  /* 0x0000003800387210 */ /* 0x000fe20007fbe0ff */
[----:B------:R-:W-:Y:S01]  /*5eb0*/  IMAD.X R51, RZ, RZ, R53, P6 ;  /* 0x000000ffff337224 */ /* 0x000fe200030e0635 */
[----:B------:R-:W-:Y:S01]  /*5ec0*/  LEA.HI.X R190, R190, UR25, RZ, 0x2, P0 ;  /* 0x00000019bebe7c11 */ /* 0x000fe200080f14ff */
[----:B------:R-:W-:Y:S01]  /*5ed0*/  IMAD.X R53, RZ, RZ, R57, P3 ;  /* 0x000000ffff357224 */ /* 0x000fe200018e0639 */
[C---:B------:R-:W-:Y:S01]  /*5ee0*/  IADD3 R58, P6, PT, R0.reuse, R58, RZ ;  /* 0x0000003a003a7210 */ /* 0x040fe20007fde0ff */
[----:B------:R-:W0:Y:S01]  /*5ef0*/  LDCU.64 UR24, c[0x0][0x390] ;  /* 0x00007200ff1877ac */ /* 0x000e220008000a00 */
[C---:B------:R-:W-:Y:S01]  /*5f00*/  IADD3 R60, P3, PT, R0.reuse, R60, RZ ;  /* 0x0000003c003c7210 */ /* 0x040fe20007f7e0ff */
[----:B------:R-:W-:Y:S01]  /*5f10*/  IMAD.SHL.U32 R213, R231, 0x80, RZ ;  /* 0x00000080e7d57824 */ /* 0x000fe200078e00ff */
[----:B------:R-:W-:Y:S01]  /*5f20*/  LEA.HI.X R215, R215, UR33, RZ, 0x2, P2 ;  /* 0x00000021d7d77c11 */ /* 0x000fe200090f14ff */
[----:B------:R-:W-:Y:S01]  /*5f30*/  IMAD.SHL.U32 R234, R227, 0x80, RZ ;  /* 0x00000080e3ea7824 */ /* 0x000fe200078e00ff */
[----:B------:R-:W-:Y:S01]  /*5f40*/  LEA R212, P0, R231, UR30, 0x9 ;  /* 0x0000001ee7d47c11 */ /* 0x000fe2000f8048ff */
[----:B------:R-:W-:Y:S01]  /*5f50*/  IMAD.X R55, RZ, RZ, R55, P4 ;  /* 0x000000ffff377224 */ /* 0x000fe200020e0637 */
[----:B------:R-:W-:Y:S01]  /*5f60*/  LEA R227, P2, R227, UR42, 0x9 ;  /* 0x0000002ae3e37c11 */ /* 0x000fe2000f8448ff */
[----:B------:R-:W-:Y:S01]  /*5f70*/  IMAD.X R57, RZ, RZ, R59, P5 ;  /* 0x000000ffff397224 */ /* 0x000fe200028e063b */
[C---:B------:R-:W-:Y:S01]  /*5f80*/  IADD3 R62, P4, PT, R0.reuse, R62, RZ ;  /* 0x0000003e003e7210 */ /* 0x040fe20007f9e0ff */
[----:B------:R-:W-:Y:S01]  /*5f90*/  IMAD.X R59, RZ, RZ, R63, P6 ;  /* 0x000000ffff3b7224 */ /* 0x000fe200030e063f */
[C---:B------:R-:W-:Y:S01]  /*5fa0*/  IADD3 R64, P5, PT, R0.reuse, R64, RZ ;  /* 0x0000004000407210 */ /* 0x040fe20007fbe0ff */
[----:B------:R-:W-:Y:S01]  /*5fb0*/  IMAD.X R61, RZ, RZ, R61, P3 ;  /* 0x000000ffff3d7224 */ /* 0x000fe200018e063d */
[----:B------:R-:W-:Y:S01]  /*5fc0*/  IADD3 R66, P6, PT, R0, R66, RZ ;  /* 0x0000004200427210 */ /* 0x000fe20007fde0ff */
[----:B------:R-:W-:Y:S01]  /*5fd0*/  IMAD.SHL.U32 R231, R228, 0x80, RZ ;  /* 0x00000080e4e77824 */ /* 0x000fe200078e00ff */
[----:B------:R-:W-:Y:S01]  /*5fe0*/  IADD3 R84, P3, PT, R0, R84, RZ ;  /* 0x0000005400547210 */ /* 0x000fe20007f7e0ff */
[----:B------:R-:W-:Y:S01]  /*5ff0*/  IMAD.SHL.U32 R241, R223, 0x80, RZ ;  /* 0x00000080dff17824 */ /* 0x000fe200078e00ff */
[----:B------:R-:W-:-:S02]  /*6000*/  LEA.HI.X R213, R213, UR31, RZ, 0x2, P0 ;  /* 0x0000001fd5d57c11 */ /* 0x000fc400080f14ff */
[----:B------:R-:W-:Y:S01]  /*6010*/  LEA.HI.X R234, R234, UR43, RZ, 0x2, P2 ;  /* 0x0000002beaea7c11 */ /* 0x000fe200090f14ff */
[----:B------:R-:W-:Y:S01]  /*6020*/  IMAD.X R63, RZ, RZ, R65, P4 ;  /* 0x000000ffff3f7224 */ /* 0x000fe200020e0641 */
[----:B------:R-:W-:Y:S01]  /*6030*/  LEA R228, P0, R228, UR36, 0x9 ;  /* 0x00000024e4e47c11 */ /* 0x000fe2000f8048ff */
[----:B------:R-:W-:Y:S01]  /*6040*/  IMAD.X R67, RZ, RZ, R67, P6 ;  /* 0x000000ffff437224 */ /* 0x000fe200030e0643 */
[----:B------:R-:W-:Y:S01]  /*6050*/  LEA R223, P2, R223, UR16, 0x9 ;  /* 0x00000010dfdf7c11 */ /* 0x000fe2000f8448ff */
[----:B------:R-:W-:Y:S01]  /*6060*/  IMAD.X R65, RZ, RZ, R85, P5 ;  /* 0x000000ffff417224 */ /* 0x000fe200028e0655 */
[C---:B------:R-:W-:Y:S01]  /*6070*/  IADD3 R86, P4, PT, R0.reuse, R86, RZ ;  /* 0x0000005600567210 */ /* 0x040fe20007f9e0ff */
[----:B------:R-:W-:Y:S01]  /*6080*/  IMAD.X R85, RZ, RZ, R87, P3 ;  /* 0x000000ffff557224 */ /* 0x000fe200018e0657 */
[----:B------:R-:W-:Y:S01]  /*6090*/  IADD3 R188, P6, PT, R0, R188, RZ ;  /* 0x000000bc00bc7210 */ /* 0x000fe20007fde0ff */
[----:B------:R-:W-:Y:S01]  /*60a0*/  IMAD.SHL.U32 R236, R225, 0x80, RZ ;  /* 0x00000080e1ec7824 */ /* 0x000fe200078e00ff */
[----:B------:R-:W-:Y:S01]  /*60b0*/  LEA.HI.X R231, R231, UR37, RZ, 0x2, P0 ;  /* 0x00000025e7e77c11 */ /* 0x000fe200080f14ff */
[----:B------:R-:W-:Y:S01]  /*60c0*/  IMAD.SHL.U32 R245, R220, 0x80, RZ ;  /* 0x00000080dcf57824 */ /* 0x000fe200078e00ff */
[----:B------:R-:W-:Y:S01]  /*60d0*/  LEA.HI.X R241, R241, UR17, RZ, 0x2, P2 ;  /* 0x00000011f1f17c11 */ /* 0x000fe200090f14ff */
[----:B------:R-:W-:Y:S01]  /*60e0*/  IMAD.SHL.U32 R242, R221, 0x80, RZ ;  /* 0x00000080ddf27824 */ /* 0x000fe200078e00ff */
[C---:B------:R-:W-:Y:S01]  /*60f0*/  IADD3 R144, P5, PT, R0.reuse, R144, RZ ;  /* 0x0000009000907210 */ /* 0x040fe20007fbe0ff */
[----:B------:R-:W-:Y:S01]  /*6100*/  IMAD.SHL.U32 R218, R217, 0x80, RZ ;  /* 0x00000080d9da7824 */ /* 0x000fe200078e00ff */
[----:B------:R-:W-:Y:S01]  /*6110*/  IADD3 R192, P3, PT, R0, R192, RZ ;  /* 0x000000c000c07210 */ /* 0x000fe20007f7e0ff */
[----:B------:R-:W-:Y:S01]  /*6120*/  IMAD.X R87, RZ, RZ, R146, P4 ;  /* 0x000000ffff577224 */ /* 0x000fe200020e0692 */
[----:B--2---:R-:W-:Y:S01]  /*6130*/  LEA R225, P0, R225, UR40, 0x9 ;  /* 0x00000028e1e17c11 */ /* 0x004fe2000f8048ff */
[----:B------:R-:W-:Y:S01]  /*6140*/  IMAD.X R189, RZ, RZ, R189, P6 ;  /* 0x000000ffffbd7224 */ /* 0x000fe200030e06bd */
[----:B------:R-:W-:Y:S01]  /*6150*/  LEA R233, P2, R220, UR10, 0x9 ;  /* 0x0000000adce97c11 */ /* 0x000fe2000f8448ff */
[----:B------:R-:W-:Y:S01]  /*6160*/  IMAD.X R145, RZ, RZ, R145, P5 ;  /* 0x000000ffff917224 */ /* 0x000fe200028e0691 */
[----:B------:R-:W-:Y:S01]  /*6170*/  IADD3 R194, P4, PT, R0, R194, RZ ;  /* 0x000000c200c27210 */ /* 0x000fe20007f9e0ff */
[----:B------:R-:W-:Y:S01]  /*6180*/  IMAD.X R193, RZ, RZ, R193, P3 ;  /* 0x000000ffffc17224 */ /* 0x000fe200018e06c1 */
[----:B------:R-:W-:Y:S01]  /*6190*/  LEA.HI.X R236, R236, UR41, RZ, 0x2, P0 ;  /* 0x00000029ecec7c11 */ /* 0x000fe200080f14ff */
[----:B------:R-:W1:Y:S01]  /*61a0*/  S2R R250, SR_TID.X ;  /* 0x0000000000fa7919 */ /* 0x000e620000002100 */
[----:B------:R-:W-:Y:S01]  /*61b0*/  LEA.HI.X R245, R245, UR11, RZ, 0x2, P2 ;  /* 0x0000000bf5f57c11 */ /* 0x000fe200090f14ff */
[----:B------:R-:W2:Y:S01]  /*61c0*/  LDCU.64 UR30, c[0x0][0x390] ;  /* 0x00007200ff1e77ac */ /* 0x000ea20008000a00 */
[----:B------:R-:W-:-:S02]  /*61d0*/  IADD3 R198, P6, PT, R0, R198, RZ ;  /* 0x000000c600c67210 */ /* 0x000fc40007fde0ff */
[----:B------:R-:W-:Y:S01]  /*61e0*/  LEA R232, P0, R221, UR8, 0x9 ;  /* 0x00000008dde87c11 */ /* 0x000fe2000f8048ff */
[----:B------:R-:W3:Y:S01]  /*61f0*/  S2R R251, SR_TID.X ;  /* 0x0000000000fb7919 */ /* 0x000ee20000002100 */
[----:B0-----:R-:W-:Y:S01]  /*6200*/  LEA R239, P2, R217, UR24, 0x9 ;  /* 0x00000018d9ef7c11 */ /* 0x001fe2000f8448ff */
[----:B------:R-:W0:Y:S01]  /*6210*/  LDCU.64 UR16, c[0x0][0x390] ;  /* 0x00007200ff1077ac */ /* 0x000e220008000a00 */
[C---:B------:R-:W-:Y:S02]  /*6220*/  IADD3 R196, P5, PT, R0.reuse, R196, RZ ;  /* 0x000000c400c47210 */ /* 0x040fe40007fbe0ff */
[----:B------:R-:W-:Y:S01]  /*6230*/  IADD3 R212, P3, PT, R0, R212, RZ ;  /* 0x000000d400d47210 */ /* 0x000fe20007f7e0ff */
[----:B------:R-:W-:Y:S01]  /*6240*/  IMAD.X R195, RZ, RZ, R190, P4 ;  /* 0x000000ffffc37224 */ /* 0x000fe200020e06be */
[----:B------:R-:W-:Y:S01]  /*6250*/  LEA.HI.X R242, R242, UR9, RZ, 0x2, P0 ;  /* 0x00000009f2f27c11 */ /* 0x000fe200080f14ff */
[----:B------:R-:W-:Y:S01]  /*6260*/  IMAD.X R199, RZ, RZ, R199, P6 ;  /* 0x000000ffffc77224 */ /* 0x000fe200030e06c7 */
[----:B------:R-:W-:Y:S01]  /*6270*/  LEA.HI.X R249, R218, UR25, RZ, 0x2, P2 ;  /* 0x00000019daf97c11 */ /* 0x000fe200090f14ff */
[----:B------:R-:W-:Y:S01]  /*6280*/  IMAD.X R197, RZ, RZ, R197, P5 ;  /* 0x000000ffffc57224 */ /* 0x000fe200028e06c5 */
[C---:B------:R-:W-:Y:S01]  /*6290*/  IADD3 R214, P4, PT, R0.reuse, R214, RZ ;  /* 0x000000d600d67210 */ /* 0x040fe20007f9e0ff */
[----:B------:R-:W-:Y:S01]  /*62a0*/  IMAD.X R213, RZ, RZ, R213, P3 ;  /* 0x000000ffffd57224 */ /* 0x000fe200018e06d5 */
[----:B------:R-:W-:-:S02]  /*62b0*/  IADD3 R218, P6, PT, R0, R228, RZ ;  /* 0x000000e400da7210 */ /* 0x000fc40007fde0ff */
[C---:B------:R-:W-:Y:S02]  /*62c0*/  IADD3 R216, P5, PT, R0.reuse, R229, RZ ;  /* 0x000000e500d87210 */ /* 0x040fe40007fbe0ff */
[C---:B------:R-:W-:Y:S01]  /*62d0*/  IADD3 R220, P3, PT, R0.reuse, R227, RZ ;  /* 0x000000e300dc7210 */ /* 0x040fe20007f7e0ff */
[----:B------:R-:W-:Y:S02]  /*62e0*/  IMAD.X R215, RZ, RZ, R215, P4 ;  /* 0x000000ffffd77224 */ /* 0x000fe400020e06d7 */
[----:B------:R-:W-:Y:S02]  /*62f0*/  IMAD.X R219, RZ, RZ, R231, P6 ;  /* 0x000000ffffdb7224 */ /* 0x000fe400030e06e7 */
[----:B------:R-:W-:Y:S01]  /*6300*/  IMAD.X R217, RZ, RZ, R224, P5 ;  /* 0x000000ffffd97224 */ /* 0x000fe200028e06e0 */
[C---:B------:R-:W-:Y:S01]  /*6310*/  IADD3 R224, P5, PT, R0.reuse, R225, RZ ;  /* 0x000000e100e07210 */ /* 0x040fe20007fbe0ff */
[----:B------:R-:W-:Y:S01]  /*6320*/  IMAD.X R221, RZ, RZ, R234, P3 ;  /* 0x000000ffffdd7224 */ /* 0x000fe200018e06ea */
[----:B------:R-:W-:-:S03]  /*6330*/  IADD3 R228, P3, PT, R0, R230, RZ ;  /* 0x000000e600e47210 */ /* 0x000fc60007f7e0ff */
[----:B------:R-:W-:Y:S02]  /*6340*/  IMAD.X R225, RZ, RZ, R236, P5 ;  /* 0x000000ffffe17224 */ /* 0x000fe400028e06ec */
[----:B------:R-:W-:Y:S01]  /*6350*/  IMAD.X R229, RZ, RZ, R244, P3 ;  /* 0x000000ffffe57224 */ /* 0x000fe200018e06f4 */
[----:B------:R-:W-:-:S05]  /*6360*/  IADD3 R236, P3, PT, R0, R237, RZ ;  /* 0x000000ed00ec7210 */ /* 0x000fca0007f7e0ff */
[----:B------:R-:W-:Y:S01]  /*6370*/  IMAD.X R237, RZ, RZ, R247, P3 ;  /* 0x000000ffffed7224 */ /* 0x000fe200018e06f7 */
[----:B-----5:R-:W-:-:S04]  /*6380*/  LEA R240, P0, R222, UR4, 0x2 ;  /* 0x00000004def07c11 */ /* 0x020fc8000f8010ff */
[----:B------:R-:W-:Y:S02]  /*6390*/  LEA.HI.X R3, R222, UR5, RZ, 0x2, P0 ;  /* 0x00000005de037c11 */ /* 0x000fe400080f14ff */
[C---:B------:R-:W-:Y:S02]  /*63a0*/  IADD3 R222, P4, PT, R0.reuse, R226, RZ ;  /* 0x000000e200de7210 */ /* 0x040fe40007f9e0ff */
[----:B------:R-:W-:-:S05]  /*63b0*/  IADD3 R226, P6, PT, R0, R223, RZ ;  /* 0x000000df00e27210 */ /* 0x000fca0007fde0ff */
[----:B------:R-:W-:Y:S01]  /*63c0*/  IMAD.X R227, RZ, RZ, R241, P6 ;  /* 0x000000ffffe37224 */ /* 0x000fe200030e06f1 */
[----:B------:R-:W-:-:S05]  /*63d0*/  IADD3 R234, P6, PT, R0, R235, RZ ;  /* 0x000000eb00ea7210 */ /* 0x000fca0007fde0ff */
[----:B------:R-:W-:Y:S02]  /*63e0*/  IMAD.X R235, RZ, RZ, R248, P6 ;  /* 0x000000ffffeb7224 */ /* 0x000fe400030e06f8 */
[----:B------:R-:W4:Y:S04]  /*63f0*/  LDL.LU R248, [R1+0x124] ;  /* 0x0001240001f87983 */ /* 0x000f280000300800 */
[----:B------:R-:W5:Y:S01]  /*6400*/  LDL.LU R247, [R1+0x120] ;  /* 0x0001200001f77983 */ /* 0x000f620000300800 */
[----:B-1----:R-:W-:Y:S02]  /*6410*/  SHF.R.U32.HI R250, RZ, 0x5, R250 ;  /* 0x00000005fffa7819 */ /* 0x002fe400000116fa */
[----:B---3--:R-:W-:Y:S01]  /*6420*/  SHF.R.U32.HI R251, RZ, 0x5, R251 ;  /* 0x00000005fffb7819 */ /* 0x008fe200000116fb */
[----:B------:R-:W-:Y:S01]  /*6430*/  IMAD.X R223, RZ, RZ, R238, P4 ;  /* 0x000000ffffdf7224 */ /* 0x000fe200020e06ee */
[----:B------:R-:W-:-:S02]  /*6440*/  SGXT.U32 R250, R250, 0x2 ;  /* 0x00000002fafa781a */ /* 0x000fc40000000000 */
[----:B------:R-:W-:Y:S02]  /*6450*/  SGXT.U32 R251, R251, 0x2 ;  /* 0x00000002fbfb781a */ /* 0x000fe40000000000 */
[C---:B------:R-:W-:Y:S02]  /*6460*/  IADD3 R230, P4, PT, R0.reuse, R232, RZ ;  /* 0x000000e800e67210 */ /* 0x040fe40007f9e0ff */
[----:B------:R-:W-:Y:S02]  /*6470*/  IADD3 R232, P5, PT, R0, R233, RZ ;  /* 0x000000e900e87210 */ /* 0x000fe40007fbe0ff */
[----:B------:R-:W-:Y:S01]  /*6480*/  LOP3.LUT R250, R250, 0xf8, RZ, 0xfc, !PT ;  /* 0x000000f8fafa7812 */ /* 0x000fe200078efcff */
[----:B------:R-:W-:Y:S01]  /*6490*/  IMAD.X R231, RZ, RZ, R242, P4 ;  /* 0x000000ffffe77224 */ /* 0x000fe200020e06f2 */
[----:B------:R-:W-:Y:S01]  /*64a0*/  LOP3.LUT R251, R251, 0xfc, RZ, 0xfc, !PT ;  /* 0x000000fcfbfb7812 */ /* 0x000fe200078efcff */
[----:B------:R-:W-:Y:S01]  /*64b0*/  IMAD.X R233, RZ, RZ, R245, P5 ;  /* 0x000000ffffe97224 */ /* 0x000fe200028e06f5 */
[----:B------:R-:W-:-:S02]  /*64c0*/  IADD3 R238, P4, PT, R0, R239, RZ ;  /* 0x000000ef00ee7210 */ /* 0x000fc40007f9e0ff */
[----:B--2---:R-:W-:Y:S02]  /*64d0*/  LEA R250, P2, R250, UR30, 0x9 ;  /* 0x0000001efafa7c11 */ /* 0x004fe4000f8448ff */
[C---:B------:R-:W-:Y:S02]  /*64e0*/  IADD3 R240, P5, PT, R0.reuse, R240, RZ ;  /* 0x000000f000f07210 */ /* 0x040fe40007fbe0ff */
[----:B0-----:R-:W-:Y:S01]  /*64f0*/  LEA R251, P0, R251, UR16, 0x9 ;  /* 0x00000010fbfb7c11 */ /* 0x001fe2000f8048ff */
[----:B------:R-:W-:Y:S01]  /*6500*/  IMAD.X R239, RZ, RZ, R249, P4 ;  /* 0x000000ffffef7224 */ /* 0x000fe200020e06f9 */
[C---:B------:R-:W-:Y:S01]  /*6510*/  IADD3 R242, P4, PT, R0.reuse, R250, RZ ;  /* 0x000000fa00f27210 */ /* 0x040fe20007f9e0ff */
[----:B------:R-:W-:Y:S01]  /*6520*/  IMAD.X R241, RZ, RZ, R3, P5 ;  /* 0x000000fffff17224 */ /* 0x000fe200028e0603 */
[----:B------:R-:W2:Y:S01]  /*6530*/  LDL.LU R249, [R1+0x11c] ;  /* 0x00011c0001f97983 */ /* 0x000ea20000300800 */
[----:B------:R-:W-:-:S03]  /*6540*/  IADD3 R244, P5, PT, R0, R251, RZ ;  /* 0x000000fb00f47210 */ /* 0x000fc60007fbe0ff */
[----:B------:R-:W3:Y:S01]  /*6550*/  LDL.LU R250, [R1+0x118] ;  /* 0x0001180001fa7983 */ /* 0x000ee20000300800 */
[C---:B------:R-:W-:Y:S02]  /*6560*/  IADD3 R146, P6, PT, R0.reuse, R246, RZ ;  /* 0x000000f600927210 */ /* 0x040fe40007fde0ff */
[----:B------:R-:W-:Y:S01]  /*6570*/  IADD3 R190, P3, PT, R0, R252, RZ ;  /* 0x000000fc00be7210 */ /* 0x000fe20007f7e0ff */
[----:B------:R-:W2:Y:S04]  /*6580*/  LDL.LU R251, [R1+0x114] ;  /* 0x0001140001fb7983 */ /* 0x000ea80000300800 */
[----:B------:R-:W2:Y:S04]  /*6590*/  LDL.LU R245, [R1+0xc8] ;  /* 0x0000c80001f57983 */ /* 0x000ea80000300800 */
[----:B------:R-:W2:Y:S04]  /*65a0*/  LDL.LU R0, [R1+0xcc] ;  /* 0x0000cc0001007983 */ /* 0x000ea80000300800 */
[----:B------:R-:W2:Y:S04]  /*65b0*/  LDL.LU R252, [R1+0xb4] ;  /* 0x0000b40001fc7983 */ /* 0x000ea80000300800 */
[----:B------:R-:W2:Y:S04]  /*65c0*/  LDL.LU R3, [R1+0xb8] ;  /* 0x0000b80001037983 */ /* 0x000ea80000300800 */
[----:B------:R-:W2:Y:S04]  /*65d0*/  LDL.LU R246, [R1+0xbc] ;  /* 0x0000bc0001f67983 */ /* 0x000ea80000300800 */
[----:B------:R-:W-:Y:S04]  /*65e0*/  STG.E desc[UR14][R240.64+0x80], R243 ;  /* 0x000080f3f0007986 */ /* 0x000fe8000c10190e */
[----:B------:R-:W-:Y:S04]  /*65f0*/  STG.E desc[UR14][R240.64+0x100], R147 ;  /* 0x00010093f0007986 */ /* 0x000fe8000c10190e */
[----:B------:R-:W-:Y:S04]  /*6600*/  STG.E desc[UR14][R240.64+0x180], R191 ;  /* 0x000180bff0007986 */ /* 0x000fe8000c10190e */
[----:B-----5:R0:W-:Y:S04]  /*6610*/  STG.E desc[UR14][R240.64], R247 ;  /* 0x000000f7f0007986 */ /* 0x0201e8000c10190e */
[----:B0-----:R-:W5:Y:S04]  /*6620*/  LDL.LU R247, [R1+0xa4] ;  /* 0x0000a40001f77983 */ /* 0x001f680000300800 */
[----:B------:R-:W2:Y:S04]  /*6630*/  LDL.LU R243, [R1+0xb0] ;  /* 0x0000b00001f37983 */ /* 0x000ea80000300800 */
[----:B------:R-:W2:Y:S04]  /*6640*/  LDL.LU R147, [R1+0xa0] ;  /* 0x0000a00001937983 */ /* 0x000ea80000300800 */
[----:B------:R-:W2:Y:S04]  /*6650*/  LDL.LU R240, [R1+0xc0] ;  /* 0x0000c00001f07983 */ /* 0x000ea80000300800 */
[----:B------:R-:W3:Y:S04]  /*6660*/  LDL.LU R241, [R1+0xc4] ;  /* 0x0000c40001f17983 */ /* 0x000ee80000300800 */
[----:B----4-:R-:W-:Y:S04]  /*6670*/  STG.E desc[UR14][R8.64+0x80], R248 ;  /* 0x000080f808007986 */ /* 0x010fe8000c10190e */
[----:B------:R-:W-:Y:S04]  /*6680*/  STG.E desc[UR14][R8.64+0x100], R140 ;  /* 0x0001008c08007986 */ /* 0x000fe8000c10190e */
[----:B------:R-:W-:Y:S04]  /*6690*/  STG.E desc[UR14][R8.64+0x180], R184 ;  /* 0x000180b808007986 */ /* 0x000fe8000c10190e */
[----:B--2---:R-:W-:Y:S04]  /*66a0*/  STG.E desc[UR14][R8.64], R240 ;  /* 0x000000f008007986 */ /* 0x004fe8000c10190e */
[----:B---3--:R-:W-:Y:S04]  /*66b0*/  STG.E desc[UR14][R10.64], R241 ;  /* 0x000000f10a007986 */ /* 0x008fe8000c10190e */
[----:B------:R-:W-:Y:S04]  /*66c0*/  STG.E desc[UR14][R10.64+0x80], R249 ;  /* 0x000080f90a007986 */ /* 0x000fe8000c10190e */
[----:B------:R-:W-:Y:S04]  /*66d0*/  STG.E desc[UR14][R10.64+0x100], R141 ;  /* 0x0001008d0a007986 */ /* 0x000fe8000c10190e */
[----:B------:R-:W-:Y:S04]  /*66e0*/  STG.E desc[UR14][R10.64+0x180], R185 ;  /* 0x000180b90a007986 */ /* 0x000fe8000c10190e */
[----:B------:R0:W-:Y:S04]  /*66f0*/  STG.E desc[UR14][R12.64], R245 ;  /* 0x000000f50c007986 */ /* 0x0001e8000c10190e */
[----:B------:R-:W-:Y:S04]  /*6700*/  STG.E desc[UR14][R12.64+0x80], R250 ;  /* 0x000080fa0c007986 */ /* 0x000fe8000c10190e */
[----:B------:R-:W-:Y:S04]  /*6710*/  STG.E desc[UR14][R12.64+0x100], R142 ;  /* 0x0001008e0c007986 */ /* 0x000fe8000c10190e */
[----:B------:R-:W-:Y:S04]  /*6720*/  STG.E desc[UR14][R12.64+0x180], R186 ;  /* 0x000180ba0c007986 */ /* 0x000fe8000c10190e */
[----:B------:R1:W-:Y:S04]  /*6730*/  STG.E desc[UR14][R14.64], R0 ;  /* 0x000000000e007986 */ /* 0x0003e8000c10190e */
[----:B0-----:R-:W2:Y:S04]  /*6740*/  LDL.LU R245, [R1+0xa8] ;  /* 0x0000a80001f57983 */ /* 0x001ea80000300800 */
[----:B------:R-:W0:Y:S04]  /*6750*/  LDSM.16.M88.4 R8, [R2] ;  /* 0x000000000208783b */ /* 0x000e280000000200 */
[----:B-1----:R-:W3:Y:S04]  /*6760*/  LDL.LU R0, [R1+0xac] ;  /* 0x0000ac0001007983 */ /* 0x002ee80000300800 */
        /* <DEDUP_REMOVED lines=8> */
[----:B------:R-:W-:Y:S04]  /*67f0*/  STG.E desc[UR14][R18.64+0x80], R81 ;  /* 0x0000805112007986 */ /* 0x000fe8000c10190e */
[----:B------:R-:W-:Y:S04]  /*6800*/  STG.E desc[UR14][R18.64+0x100], R137 ;  /* 0x0001008912007986 */ /* 0x000fe8000c10190e */
[----:B------:R-:W-:Y:S04]  /*6810*/  STG.E desc[UR14][R18.64+0x180], R181 ;  /* 0x000180b512007986 */ /* 0x000fe8000c10190e */
[----:B-1----:R-:W3:Y:S04]  /*6820*/  LDL.LU R243, [R1+0x90] ;  /* 0x0000900001f37983 */ /* 0x002ee80000300800 */
[----:B------:R1:W-:Y:S04]  /*6830*/  STG.E desc[UR14][R20.64], R3 ;  /* 0x0000000314007986 */ /* 0x0003e8000c10190e */
[----:B------:R-:W-:Y:S04]  /*6840*/  STG.E desc[UR14][R20.64+0x80], R82 ;  /* 0x0000805214007986 */ /* 0x000fe8000c10190e */
[----:B------:R-:W-:Y:S04]  /*6850*/  STG.E desc[UR14][R20.64+0x100], R138 ;  /* 0x0001008a14007986 */ /* 0x000fe8000c10190e */
[----:B------:R-:W-:Y:S04]  /*6860*/  STG.E desc[UR14][R20.64+0x180], R182 ;  /* 0x000180b614007986 */ /* 0x000fe8000c10190e */
[----:B----4-:R-:W4:Y:S04]  /*6870*/  LDL.LU R252, [R1+0x94] ;  /* 0x0000940001fc7983 */ /* 0x010f280000300800 */
[----:B------:R0:W-:Y:S04]  /*6880*/  STG.E desc[UR14][R22.64], R246 ;  /* 0x000000f616007986 */ /* 0x0001e8000c10190e */
[----:B-1----:R-:W4:Y:S04]  /*6890*/  LDL.LU R3, [R1+0x98] ;  /* 0x0000980001037983 */ /* 0x002f280000300800 */
[----:B------:R-:W1:Y:S04]  /*68a0*/  LDSM.16.M88.4 R12, [R2+0x100] ;  /* 0x00010000020c783b */ /* 0x000e680000000200 */
[----:B0-----:R-:W4:Y:S04]  /*68b0*/  LDL.LU R246, [R1+0x9c] ;  /* 0x00009c0001f67983 */ /* 0x001f280000300800 */
[----:B------:R-:W4:Y:S04]  /*68c0*/  LDL.LU R140, [R1+0xd0] ;  /* 0x0000d000018c7983 */ /* 0x000f280000300800 */
[----:B------:R-:W4:Y:S04]  /*68d0*/  LDL.LU R248, [R1] ;  /* 0x0000000001f87983 */ /* 0x000f280000300800 */
[----:B------:R-:W-:Y:S04]  /*68e0*/  STG.E desc[UR14][R22.64+0x80], R83 ;  /* 0x0000805316007986 */ /* 0x000fe8000c10190e */
[----:B------:R-:W-:Y:S04]  /*68f0*/  STG.E desc[UR14][R22.64+0x100], R139 ;  /* 0x0001008b16007986 */ /* 0x000fe8000c10190e */
[----:B------:R-:W-:Y:S04]  /*6900*/  STG.E desc[UR14][R22.64+0x180], R183 ;  /* 0x000180b716007986 */ /* 0x000fe8000c10190e */
[----:B------:R-:W4:Y:S04]  /*6910*/  LDL.LU R191, [R1+0xd4] ;  /* 0x0000d40001bf7983 */ /* 0x000f280000300800 */
[----:B------:R-:W-:Y:S04]  /*6920*/  STG.E desc[UR14][R24.64], R147 ;  /* 0x0000009318007986 */ /* 0x000fe8000c10190e */
[----:B------:R-:W-:Y:S04]  /*6930*/  STG.E desc[UR14][R24.64+0x80], R76 ;  /* 0x0000804c18007986 */ /* 0x000fe8000c10190e */
[----:B------:R-:W-:Y:S04]  /*6940*/  STG.E desc[UR14][R24.64+0x100], R132 ;  /* 0x0001008418007986 */ /* 0x000fe8000c10190e */
[----:B------:R-:W-:Y:S04]  /*6950*/  STG.E desc[UR14][R24.64+0x180], R176 ;  /* 0x000180b018007986 */ /* 0x000fe8000c10190e */
[----:B------:R-:W4:Y:S04]  /*6960*/  LDL.LU R240, [R1+0x4] ;  /* 0x0000040001f07983 */ /* 0x000f280000300800 */
[----:B-----5:R0:W-:Y:S04]  /*6970*/  STG.E desc[UR14][R26.64], R247 ;  /* 0x000000f71a007986 */ /* 0x0201e8000c10190e */
[----:B------:R-:W5:Y:S04]  /*6980*/  LDL.LU R241, [R1+0xd8] ;  /* 0x0000d80001f17983 */ /* 0x000f680000300800 */
[----:B------:R-:W-:Y:S04]  /*6990*/  STG.E desc[UR14][R26.64+0x80], R77 ;  /* 0x0000804d1a007986 */ /* 0x000fe8000c10190e */
[----:B------:R-:W-:Y:S04]  /*69a0*/  STG.E desc[UR14][R26.64+0x100], R133 ;  /* 0x000100851a007986 */ /* 0x000fe8000c10190e */
[----:B------:R-:W-:Y:S04]  /*69b0*/  STG.E desc[UR14][R26.64+0x180], R177 ;  /* 0x000180b11a007986 */ /* 0x000fe8000c10190e */
[----:B0-----:R-:W5:Y:S04]  /*69c0*/  LDL.LU R247, [R1+0x8] ;  /* 0x0000080001f77983 */ /* 0x001f680000300800 */
[----:B------:R-:W-:Y:S04]  /*69d0*/  STG.E desc[UR14][R28.64+0x80], R78 ;  /* 0x0000804e1c007986 */ /* 0x000fe8000c10190e */
[----:B------:R-:W-:Y:S04]  /*69e0*/  STG.E desc[UR14][R28.64+0x100], R134 ;  /* 0x000100861c007986 */ /* 0x000fe8000c10190e */
[----:B------:R-:W-:Y:S04]  /*69f0*/  STG.E desc[UR14][R28.64+0x180], R178 ;  /* 0x000180b21c007986 */ /* 0x000fe8000c10190e */
[----:B------:R-:W0:Y:S04]  /*6a00*/  LDSM.16.M88.4 R16, [R2+0x200] ;  /* 0x000200000210783b */ /* 0x000e280000000200 */
[----:B------:R-:W0:Y:S04]  /*6a10*/  LDSM.16.M88.4 R20, [R2+0x300] ;  /* 0x000300000214783b */ /* 0x000e280000000200 */
[----:B--2---:R2:W-:Y:S04]  /*6a20*/  STG.E desc[UR14][R28.64], R245 ;  /* 0x000000f51c007986 */ /* 0x0045e8000c10190e */
[----:B---3--:R3:W-:Y:S04]  /*6a30*/  STG.E desc[UR14][R30.64], R0 ;  /* 0x000000001e007986 */ /* 0x0087e8000c10190e */
[----:B--2---:R-:W2:Y:S04]  /*6a40*/  LDL.LU R245, [R1+0xdc] ;  /* 0x0000dc0001f57983 */ /* 0x004ea80000300800 */
[----:B---3--:R-:W3:Y:S04]  /*6a50*/  LDL.LU R0, [R1+0xc] ;  /* 0x00000c0001007983 */ /* 0x008ee80000300800 */
[----:B------:R-:W-:Y:S04]  /*6a60*/  STG.E desc[UR14][R30.64+0x80], R79 ;  /* 0x0000804f1e007986 */ /* 0x000fe8000c10190e */
[----:B------:R-:W-:Y:S04]  /*6a70*/  STG.E desc[UR14][R30.64+0x100], R135 ;  /* 0x000100871e007986 */ /* 0x000fe8000c10190e */
[----:B------:R-:W-:Y:S04]  /*6a80*/  STG.E desc[UR14][R30.64+0x180], R179 ;  /* 0x000180b31e007986 */ /* 0x000fe8000c10190e */
[----:B------:R-:W-:Y:S04]  /*6a90*/  STG.E desc[UR14][R32.64+0x80], R72 ;  /* 0x0000804820007986 */ /* 0x000fe8000c10190e */
[----:B------:R-:W-:Y:S04]  /*6aa0*/  STG.E desc[UR14][R32.64+0x100], R128 ;  /* 0x0001008020007986 */ /* 0x000fe8000c10190e */
[----:B------:R-:W-:Y:S04]  /*6ab0*/  STG.E desc[UR14][R32.64+0x180], R172 ;  /* 0x000180ac20007986 */ /* 0x000fe8000c10190e */
[----:B------:R-:W3:Y:S04]  /*6ac0*/  LDL.LU R147, [R1+0xe0] ;  /* 0x0000e00001937983 */ /* 0x000ee80000300800 */
[----:B------:R-:W-:Y:S04]  /*6ad0*/  STG.E desc[UR14][R32.64], R243 ;  /* 0x000000f320007986 */ /* 0x000fe8000c10190e */
[----:B------:R-:W-:Y:S04]  /*6ae0*/  STG.E desc[UR14][R34.64+0x80], R73 ;  /* 0x0000804922007986 */ /* 0x000fe8000c10190e */
[----:B------:R-:W-:Y:S04]  /*6af0*/  STG.E desc[UR14][R34.64+0x100], R129 ;  /* 0x0001008122007986 */ /* 0x000fe8000c10190e */
[----:B------:R-:W-:Y:S04]  /*6b00*/  STG.E desc[UR14][R34.64+0x180], R173 ;  /* 0x000180ad22007986 */ /* 0x000fe8000c10190e */
[----:B----4-:R4:W-:Y:S04]  /*6b10*/  STG.E desc[UR14][R34.64], R252 ;  /* 0x000000fc22007986 */ /* 0x0109e8000c10190e */
[----:B------:R-:W-:Y:S04]  /*6b20*/  STG.E desc[UR14][R36.64+0x80], R74 ;  /* 0x0000804a24007986 */ /* 0x000fe8000c10190e */
[----:B------:R0:W-:Y:S04]  /*6b30*/  STG.E desc[UR14][R36.64], R3 ;  /* 0x0000000324007986 */ /* 0x0001e8000c10190e */
[----:B------:R-:W-:Y:S04]  /*6b40*/  STG.E desc[UR14][R36.64+0x100], R130 ;  /* 0x0001008224007986 */ /* 0x000fe8000c10190e */
[----:B------:R-:W-:Y:S04]  /*6b50*/  STG.E desc[UR14][R36.64+0x180], R174 ;  /* 0x000180ae24007986 */ /* 0x000fe8000c10190e */
[----:B----4-:R-:W4:Y:S04]  /*6b60*/  LDL.LU R252, [R1+0xe4] ;  /* 0x0000e40001fc7983 */ /* 0x010f280000300800 */
[----:B------:R1:W-:Y:S04]  /*6b70*/  STG.E desc[UR14][R38.64], R246 ;  /* 0x000000f626007986 */ /* 0x0003e8000c10190e */
[----:B0-----:R-:W4:Y:S04]  /*6b80*/  LDL.LU R3, [R1+0xe8] ;  /* 0x0000e80001037983 */ /* 0x001f280000300800 */
[----:B-1----:R-:W4:Y:S04]  /*6b90*/  LDL.LU R246, [R1+0xec] ;  /* 0x0000ec0001f67983 */ /* 0x002f280000300800 */
[----:B------:R-:W-:Y:S04]  /*6ba0*/  STG.E desc[UR14][R38.64+0x80], R75 ;  /* 0x0000804b26007986 */ /* 0x000fe8000c10190e */
        /* <DEDUP_REMOVED lines=10> */
[----:B------:R-:W4:Y:S04]  /*6c50*/  LDL.LU R243, [R1+0x80] ;  /* 0x0000800001f37983 */ /* 0x000f280000300800 */
[----:B-----5:R0:W-:Y:S04]  /*6c60*/  STG.E desc[UR14][R44.64+0x80], R247 ;  /* 0x000080f72c007986 */ /* 0x0201e8000c10190e */
[----:B------:R-:W-:Y:S04]  /*6c70*/  STG.E desc[UR14][R44.64], R241 ;  /* 0x000000f12c007986 */ /* 0x000fe8000c10190e */
[----:B------:R-:W-:Y:S04]  /*6c80*/  STG.E desc[UR14][R44.64+0x100], R126 ;  /* 0x0001007e2c007986 */ /* 0x000fe8000c10190e */
[----:B------:R-:W-:Y:S04]  /*6c90*/  STG.E desc[UR14][R44.64+0x180], R170 ;  /* 0x000180aa2c007986 */ /* 0x000fe8000c10190e */
[----:B0-----:R-:W5:Y:S04]  /*6ca0*/  LDL.LU R247, [R1+0x84] ;  /* 0x0000840001f77983 */ /* 0x001f680000300800 */
[----:B------:R-:W-:Y:S04]  /*6cb0*/  STG.E desc[UR14][R46.64+0x100], R127 ;  /* 0x0001007f2e007986 */ /* 0x000fe8000c10190e */
[----:B------:R-:W-:Y:S04]  /*6cc0*/  STG.E desc[UR14][R46.64+0x180], R171 ;  /* 0x000180ab2e007986 */ /* 0x000fe8000c10190e */
[----:B--2---:R0:W-:Y:S04]  /*6cd0*/  STG.E desc[UR14][R46.64], R245 ;  /* 0x000000f52e007986 */ /* 0x0041e8000c10190e */
[----:B---3--:R1:W-:Y:S04]  /*6ce0*/  STG.E desc[UR14][R46.64+0x80], R0 ;  /* 0x000080002e007986 */ /* 0x0083e8000c10190e */
[----:B0-----:R-:W2:Y:S04]  /*6cf0*/  LDL.LU R245, [R1+0x88] ;  /* 0x0000880001f57983 */ /* 0x001ea80000300800 */
[----:B-1----:R-:W3:Y:S04]  /*6d00*/  LDL.LU R0, [R1+0x8c] ;  /* 0x00008c0001007983 */ /* 0x002ee80000300800 */
        /* <DEDUP_REMOVED lines=13> */
[----:B0-----:R-:W4:Y:S04]  /*6de0*/  LDL.LU R252, [R1+0x74] ;  /* 0x0000740001fc7983 */ /* 0x001f280000300800 */
[----:B------:R0:W-:Y:S04]  /*6df0*/  STG.E desc[UR14][R54.64], R246 ;  /* 0x000000f636007986 */ /* 0x0001e8000c10190e */
[----:B-1----:R-:W4:Y:S04]  /*6e00*/  LDL.LU R3, [R1+0x78] ;  /* 0x0000780001037983 */ /* 0x002f280000300800 */
[----:B0-----:R-:W4:Y:S04]  /*6e10*/  LDL.LU R246, [R1+0x7c] ;  /* 0x00007c0001f67983 */ /* 0x001f280000300800 */
        /* <DEDUP_REMOVED lines=8> */
[----:B------:R-:W-:Y:S04]  /*6ea0*/  STG.E desc[UR14][R58.64+0x80], R117 ;  /* 0x000080753a007986 */ /* 0x000fe8000c10190e */
[----:B------:R-:W-:Y:S04]  /*6eb0*/  STG.E desc[UR14][R58.64+0x100], R5 ;  /* 0x000100053a007986 */ /* 0x000fe8000c10190e */
[----:B------:R-:W-:Y:S04]  /*6ec0*/  STG.E desc[UR14][R58.64+0x180], R9 ;  /* 0x000180093a007986 */ /* 0x000fe8000c10190e */
[----:B-----5:R0:W-:Y:S04]  /*6ed0*/  STG.E desc[UR14][R58.64], R247 ;  /* 0x000000f73a007986 */ /* 0x0201e8000c10190e */
[----:B------:R-:W-:Y:S04]  /*6ee0*/  STG.E desc[UR14][R60.64+0x80], R118 ;  /* 0x000080763c007986 */ /* 0x000fe8000c10190e */
[----:B------:R-:W-:Y:S04]  /*6ef0*/  STG.E desc[UR14][R60.64+0x100], R6 ;  /* 0x000100063c007986 */ /* 0x000fe8000c10190e */
[----:B0-----:R-:W5:Y:S04]  /*6f00*/  LDL.LU R247, [R1+0x64] ;  /* 0x0000640001f77983 */ /* 0x001f680000300800 */
        /* <DEDUP_REMOVED lines=16> */
[----:B------:R-:W0:Y:S04]  /*7010*/  LDSM.16.M88.4 R4, [R2+0x400] ;  /* 0x000400000204783b */ /* 0x000e280000000200 */
[----:B------:R-:W1:Y:S04]  /*7020*/  LDSM.16.M88.4 R8, [R2+0x500] ;  /* 0x000500000208783b */ /* 0x000e680000000200 */
        /* <DEDUP_REMOVED lines=18> */
[----:B-----5:R0:W-:Y:S04]  /*7150*/  STG.E desc[UR14][R188.64], R247 ;  /* 0x000000f7bc007986 */ /* 0x0201e8000c10190e */
[----:B------:R-:W-:Y:S04]  /*7160*/  STG.E desc[UR14][R188.64+0x100], R153 ;  /* 0x00010099bc007986 */ /* 0x000fe8000c10190e */
[----:B------:R-:W-:Y:S04]  /*7170*/  STG.E desc[UR14][R188.64+0x180], R17 ;  /* 0x00018011bc007986 */ /* 0x000fe8000c10190e */
[----:B0-----:R-:W5:Y:S04]  /*7180*/  LDL.LU R247, [R1+0x44] ;  /* 0x0000440001f77983 */ /* 0x001f680000300800 */
[----:B------:R-:W-:Y:S04]  /*7190*/  STG.E desc[UR14][R192.64+0x80], R110 ;  /* 0x0000806ec0007986 */ /* 0x000fe8000c10190e */
[----:B------:R-:W-:Y:S04]  /*71a0*/  STG.E desc[UR14][R192.64+0x100], R154 ;  /* 0x0001009ac0007986 */ /* 0x000fe8000c10190e */
[----:B------:R-:W-:Y:S04]  /*71b0*/  STG.E desc[UR14][R192.64+0x180], R18 ;  /* 0x00018012c0007986 */ /* 0x000fe8000c10190e */
[----:B------:R-:W0:Y:S04]  /*71c0*/  LDSM.16.M88.4 R12, [R2+0x600] ;  /* 0x00060000020c783b */ /* 0x000e280000000200 */
[----:B--2---:R1:W-:Y:S04]  /*71d0*/  STG.E desc[UR14][R192.64], R245 ;  /* 0x000000f5c0007986 */ /* 0x0043e8000c10190e */
[----:B---3--:R2:W-:Y:S04]  /*71e0*/  STG.E desc[UR14][R194.64], R0 ;  /* 0x00000000c2007986 */ /* 0x0085e8000c10190e */
[----:B-1----:R-:W3:Y:S04]  /*71f0*/  LDL.LU R245, [R1+0x48] ;  /* 0x0000480001f57983 */ /* 0x002ee80000300800 */
[----:B--2---:R-:W2:Y:S04]  /*7200*/  LDL.LU R0, [R1+0x4c] ;  /* 0x00004c0001007983 */ /* 0x004ea80000300800 */
[----:B------:R-:W-:Y:S04]  /*7210*/  STG.E desc[UR14][R194.64+0x80], R111 ;  /* 0x0000806fc2007986 */ /* 0x000fe8000c10190e */
[----:B------:R-:W-:Y:S04]  /*7220*/  STG.E desc[UR14][R194.64+0x100], R155 ;  /* 0x0001009bc2007986 */ /* 0x000fe8000c10190e */
[----:B------:R-:W-:Y:S04]  /*7230*/  STG.E desc[UR14][R194.64+0x180], R19 ;  /* 0x00018013c2007986 */ /* 0x000fe8000c10190e */
[----:B------:R-:W-:Y:S04]  /*7240*/  STG.E desc[UR14][R196.64+0x80], R104 ;  /* 0x00008068c4007986 */ /* 0x000fe8000c10190e */
[----:B------:R-:W-:Y:S04]  /*7250*/  STG.E desc[UR14][R196.64], R243 ;  /* 0x000000f3c4007986 */ /* 0x000fe8000c10190e */
[----:B------:R-:W-:Y:S04]  /*7260*/  STG.E desc[UR14][R196.64+0x100], R156 ;  /* 0x0001009cc4007986 */ /* 0x000fe8000c10190e */
[----:B------:R-:W-:Y:S04]  /*7270*/  STG.E desc[UR14][R196.64+0x180], R20 ;  /* 0x00018014c4007986 */ /* 0x000fe8000c10190e */
[----:B------:R-:W2:Y:S04]  /*7280*/  LDL.LU R241, [R1+0x30] ;  /* 0x0000300001f17983 */ /* 0x000ea80000300800 */
[----:B------:R-:W-:Y:S04]  /*7290*/  STG.E desc[UR14][R198.64+0x80], R105 ;  /* 0x00008069c6007986 */ /* 0x000fe8000c10190e */
[----:B------:R-:W-:Y:S04]  /*72a0*/  STG.E desc[UR14][R198.64+0x100], R157 ;  /* 0x0001009dc6007986 */ /* 0x000fe8000c10190e */
[----:B------:R-:W-:Y:S04]  /*72b0*/  STG.E desc[UR14][R198.64+0x180], R21 ;  /* 0x00018015c6007986 */ /* 0x000fe8000c10190e */
        /* <DEDUP_REMOVED lines=10> */
[----:B------:R-:W4:Y:S04]  /*7360*/  LDL.LU R147, [R1+0x20] ;  /* 0x0000200001937983 */ /* 0x000f280000300800 */
[----:B------:R-:W-:Y:S04]  /*7370*/  STG.E desc[UR14][R214.64+0x80], R107 ;  /* 0x0000806bd6007986 */ /* 0x000fe8000c10190e */
[----:B------:R-:W-:Y:S04]  /*7380*/  STG.E desc[UR14][R214.64+0x100], R159 ;  /* 0x0001009fd6007986 */ /* 0x000fe8000c10190e */
[----:B------:R-:W-:Y:S04]  /*7390*/  STG.E desc[UR14][R214.64+0x180], R23 ;  /* 0x00018017d6007986 */ /* 0x000fe8000c10190e */
[----:B------:R-:W-:Y:S04]  /*73a0*/  STG.E desc[UR14][R216.64], R240 ;  /* 0x000000f0d8007986 */ /* 0x000fe8000c10190e */
[----:B------:R-:W-:Y:S04]  /*73b0*/  STG.E desc[UR14][R216.64+0x80], R100 ;  /* 0x00008064d8007986 */ /* 0x000fe8000c10190e */
[----:B------:R-:W-:Y:S04]  /*73c0*/  STG.E desc[UR14][R216.64+0x100], R160 ;  /* 0x000100a0d8007986 */ /* 0x000fe8000c10190e */
[----:B------:R-:W-:Y:S04]  /*73d0*/  STG.E desc[UR14][R216.64+0x180], R4 ;  /* 0x00018004d8007986 */ /* 0x000fe8000c10190e */
[----:B-----5:R0:W-:Y:S04]  /*73e0*/  STG.E desc[UR14][R218.64], R247 ;  /* 0x000000f7da007986 */ /* 0x0201e8000c10190e */
[----:B------:R-:W-:Y:S04]  /*73f0*/  STG.E desc[UR14][R218.64+0x80], R101 ;  /* 0x00008065da007986 */ /* 0x000fe8000c10190e */
[----:B------:R-:W-:Y:S04]  /*7400*/  STG.E desc[UR14][R218.64+0x100], R161 ;  /* 0x000100a1da007986 */ /* 0x000fe8000c10190e */
[----:B------:R-:W-:Y:S04]  /*7410*/  STG.E desc[UR14][R218.64+0x180], R5 ;  /* 0x00018005da007986 */ /* 0x000fe8000c10190e */
[----:B------:R-:W5:Y:S04]  /*7420*/  LDL.LU R243, [R1+0x24] ;  /* 0x0000240001f37983 */ /* 0x000f680000300800 */
[----:B------:R-:W-:Y:S04]  /*7430*/  STG.E desc[UR14][R220.64+0x80], R102 ;  /* 0x00008066dc007986 */ /* 0x000fe8000c10190e */
[----:B------:R-:W-:Y:S04]  /*7440*/  STG.E desc[UR14][R220.64+0x100], R162 ;  /* 0x000100a2dc007986 */ /* 0x000fe8000c10190e */
[----:B------:R-:W-:Y:S04]  /*7450*/  STG.E desc[UR14][R220.64+0x180], R6 ;  /* 0x00018006dc007986 */ /* 0x000fe8000c10190e */
[----:B0-----:R-:W5:Y:S01]  /*7460*/  LDL.LU R247, [R1+0x28] ;  /* 0x0000280001f77983 */ /* 0x001f620000300800 */
[----:B------:R-:W-:-:S03]  /*7470*/  IMAD.X R191, RZ, RZ, R91, P3 ;  /* 0x000000ffffbf7224 */ /* 0x000fc600018e065b */
[----:B---3--:R-:W-:Y:S04]  /*7480*/  STG.E desc[UR14][R220.64], R245 ;  /* 0x000000f5dc007986 */ /* 0x008fe8000c10190e */
[----:B--2---:R0:W-:Y:S04]  /*7490*/  STG.E desc[UR14][R222.64], R0 ;  /* 0x00000000de007986 */ /* 0x0041e8000c10190e */
[----:B0-----:R-:W2:Y:S04]  /*74a0*/  LDL.LU R0, [R1+0x2c] ;  /* 0x00002c0001007983 */ /* 0x001ea80000300800 */
[----:B------:R-:W3:Y:S04]  /*74b0*/  LDL.LU R245, [R1+0x10] ;  /* 0x0000100001f57983 */ /* 0x000ee80000300800 */
        /* <DEDUP_REMOVED lines=15> */
[----:B------:R4:W-:Y:S04]  /*75b0*/  STG.E desc[UR14][R230.64], R246 ;  /* 0x000000f6e6007986 */ /* 0x0009e8000c10190e */
[----:B0-----:R-:W3:Y:S04]  /*75c0*/  LDL.LU R252, [R1+0x14] ;  /* 0x0000140001fc7983 */ /* 0x001ee80000300800 */
[----:B------:R-:W-:Y:S04]  /*75d0*/  STG.E desc[UR14][R230.64+0x80], R99 ;  /* 0x00008063e6007986 */ /* 0x000fe8000c10190e */
[----:B------:R-:W-:Y:S04]  /*75e0*/  STG.E desc[UR14][R230.64+0x100], R203 ;  /* 0x000100cbe6007986 */ /* 0x000fe8000c10190e */
[----:B------:R-:W-:Y:S04]  /*75f0*/  STG.E desc[UR14][R230.64+0x180], R11 ;  /* 0x0001800be6007986 */ /* 0x000fe8000c10190e */
[----:B-1----:R-:W3:Y:S04]  /*7600*/  LDL.LU R3, [R1+0x18] ;  /* 0x0000180001037983 */ /* 0x002ee80000300800 */
[----:B------:R0:W-:Y:S04]  /*7610*/  STG.E desc[UR14][R232.64], R147 ;  /* 0x00000093e8007986 */ /* 0x0001e8000c10190e */
[----:B----4-:R-:W4:Y:S01]  /*7620*/  LDL.LU R246, [R1+0x1c] ;  /* 0x00001c0001f67983 */ /* 0x010f220000300800 */
[----:B0-----:R-:W-:-:S03]  /*7630*/  IMAD.X R147, RZ, RZ, R90, P6 ;  /* 0x000000ffff937224 */ /* 0x001fc600030e065a */
[----:B------:R-:W4:Y:S04]  /*7640*/  LDL.LU R90, [R1+0x110] ;  /* 0x00011000015a7983 */ /* 0x000f280000300800 */
[----:B------:R-:W4:Y:S04]  /*7650*/  LDL.LU R91, [R1+0x10c] ;  /* 0x00010c00015b7983 */ /* 0x000f280000300800 */
[----:B------:R-:W-:Y:S04]  /*7660*/  STG.E desc[UR14][R232.64+0x80], R92 ;  /* 0x0000805ce8007986 */ /* 0x000fe8000c10190e */
[----:B------:R-:W-:Y:S04]  /*7670*/  STG.E desc[UR14][R232.64+0x100], R204 ;  /* 0x000100cce8007986 */ /* 0x000fe8000c10190e */
[----:B------:R-:W-:Y:S04]  /*7680*/  STG.E desc[UR14][R232.64+0x180], R12 ;  /* 0x0001800ce8007986 */ /* 0x000fe8000c10190e */
[----:B-----5:R-:W-:Y:S04]  /*7690*/  STG.E desc[UR14][R234.64], R243 ;  /* 0x000000f3ea007986 */ /* 0x020fe8000c10190e */
        /* <DEDUP_REMOVED lines=10> */
[----:B--2---:R0:W-:Y:S04]  /*7740*/  STG.E desc[UR14][R238.64], R0 ;  /* 0x00000000ee007986 */ /* 0x0041e8000c10190e */
[----:B---3--:R1:W-:Y:S01]  /*7750*/  STG.E desc[UR14][R146.64], R245 ;  /* 0x000000f592007986 */ /* 0x0083e2000c10190e */
[----:B0-----:R-:W0:Y:S01]  /*7760*/  S2R R0, SR_TID.X ;  /* 0x0000000000007919 */ /* 0x001e220000002100 */
[----:B-1----:R-:W1:Y:S01]  /*7770*/  S2R R245, SR_TID.X ;  /* 0x0000000000f57919 */ /* 0x002e620000002100 */
[----:B0-----:R-:W-:-:S02]  /*7780*/  SHF.R.U32.HI R0, RZ, 0x5, R0 ;  /* 0x00000005ff007819 */ /* 0x001fc40000011600 */
[----:B-1----:R-:W-:Y:S02]  /*7790*/  SHF.R.U32.HI R245, RZ, 0x5, R245 ;  /* 0x00000005fff57819 */ /* 0x002fe400000116f5 */
[----:B------:R-:W-:Y:S02]  /*77a0*/  SGXT.U32 R0, R0, 0x2 ;  /* 0x000000020000781a */ /* 0x000fe40000000000 */
[----:B------:R-:W-:Y:S02]  /*77b0*/  SGXT.U32 R245, R245, 0x2 ;  /* 0x00000002f5f5781a */ /* 0x000fe40000000000 */
[----:B------:R-:W-:Y:S02]  /*77c0*/  LOP3.LUT R0, R0, 0xf8, RZ, 0xfc, !PT ;  /* 0x000000f800007812 */ /* 0x000fe400078efcff */
[----:B------:R-:W-:-:S03]  /*77d0*/  LOP3.LUT R245, R245, 0xfc, RZ, 0xfc, !PT ;  /* 0x000000fcf5f57812 */ /* 0x000fc600078efcff */
[----:B------:R-:W-:Y:S02]  /*77e0*/  IMAD.SHL.U32 R0, R0, 0x80, RZ ;  /* 0x0000008000007824 */ /* 0x000fe400078e00ff */
[----:B------:R-:W-:-:S03]  /*77f0*/  IMAD.SHL.U32 R2, R245, 0x80, RZ ;  /* 0x00000080f5027824 */ /* 0x000fc600078e00ff */
[----:B------:R-:W-:Y:S02]  /*7800*/  LEA.HI.X R0, R0, UR31, RZ, 0x2, P2 ;  /* 0x0000001f00007c11 */ /* 0x000fe400090f14ff */
[----:B------:R-:W-:-:S03]  /*7810*/  LEA.HI.X R2, R2, UR17, RZ, 0x2, P0 ;  /* 0x0000001102027c11 */ /* 0x000fc600080f14ff */
[----:B------:R-:W-:Y:S02]  /*7820*/  IMAD.X R243, RZ, RZ, R0, P4 ;  /* 0x000000fffff37224 */ /* 0x000fe400020e0600 */
[----:B------:R-:W-:Y:S01]  /*7830*/  IMAD.X R245, RZ, RZ, R2, P5 ;  /* 0x000000fffff57224 */ /* 0x000fe200028e0602 */
[----:B------:R0:W-:Y:S04]  /*7840*/  STG.E desc[UR14][R146.64+0x80], R88 ;  /* 0x0000805892007986 */ /* 0x0001e8000c10190e */
        /* <DEDUP_REMOVED lines=9> */
[----:B----4-:R0:W-:Y:S04]  /*78e0*/  STG.E desc[UR14][R242.64+0x80], R90 ;  /* 0x0000805af2007986 */ /* 0x0101e8000c10190e */
[----:B------:R0:W-:Y:S04]  /*78f0*/  STG.E desc[UR14][R244.64], R246 ;  /* 0x000000f6f4007986 */ /* 0x0001e8000c10190e */
[----:B------:R0:W-:Y:S04]  /*7900*/  STG.E desc[UR14][R244.64+0x80], R91 ;  /* 0x0000805bf4007986 */ /* 0x0001e8000c10190e */
[----:B------:R0:W-:Y:S04]  /*7910*/  STG.E desc[UR14][R244.64+0x100], R211 ;  /* 0x000100d3f4007986 */ /* 0x0001e8000c10190e */
[----:B------:R0:W-:Y:S01]  /*7920*/  STG.E desc[UR14][R244.64+0x180], R19 ;  /* 0x00018013f4007986 */ /* 0x0001e2000c10190e */
[----:B------:R-:W-:Y:S06]  /*7930*/  BAR.SYNC.DEFER_BLOCKING 0x0 ;  /* 0x0000000000007b1d */ /* 0x000fec0000010000 */
[----:B------:R-:W-:Y:S05]  /*7940*/  @P1 BRA `(.L_x_8) ;  /* 0x00000000009c1947 */ /* 0x000fea0003800000 */
[----:B------:R-:W-:Y:S01]  /*7950*/  NOP ;  /* 0x0000000000007918 */ /* 0x000fe20000000000 */
[----:B------:R-:W-:Y:S01]  /*7960*/  UMOV UR4, 0x50 ;  /* 0x0000005000047882 */ /* 0x000fe20000000000 */
[----:B------:R-:W-:Y:S01]  /*7970*/  IMAD.U32 R0, RZ, RZ, UR13 ;  /* 0x0000000dff007e24 */ /* 0x000fe2000f8e00ff */
[----:B------:R-:W-:Y:S01]  /*7980*/  ULEA UR6, UR6, UR4, 0x18 ;  /* 0x0000000406067291 */ /* 0x000fe2000f8ec0ff */
[----:B0-----:R-:W-:Y:S02]  /*7990*/  IMAD.MOV.U32 R3, RZ, RZ, 0xff ;  /* 0x000000ffff037424 */ /* 0x001fe400078e00ff */
[----:B------:R-:W-:Y:S01]  /*79a0*/  IMAD.MOV.U32 R7, RZ, RZ, 0x1 ;  /* 0x00000001ff077424 */ /* 0x000fe200078e00ff */
[----:B------:R-:W-:-:S04]  /*79b0*/  LOP3.LUT R0, R0, 0xffff, RZ, 0xc0, !PT ;  /* 0x0000ffff00007812 */ /* 0x000fc800078ec0ff */
[----:B------:R-:W-:Y:S01]  /*79c0*/  SHF.R.U32.HI R0, RZ, 0x5, R0 ;  /* 0x00000005ff007819 */ /* 0x000fe20000011600 */
[----:B------:R-:W0:Y:S04]  /*79d0*/  LDS R5, [UR6] ;  /* 0x00000006ff057984 */ /* 0x000e280008000800 */
[----:B------:R-:W-:Y:S01]  /*79e0*/  VIADD R2, R0, 0x10 ;  /* 0x0000001000027836 */ /* 0x000fe20000000000 */
[----:B------:R-:W-:-:S04]  /*79f0*/  SHF.L.U32 R0, R3, R0, RZ ;  /* 0x0000000003007219 */ /* 0x000fc800000006ff */
[----:B------:R-:W-:-:S04]  /*7a00*/  SHF.L.U32 R3, R7, R2, RZ ;  /* 0x0000000207037219 */ /* 0x000fc800000006ff */
[----:B------:R-:W-:-:S04]  /*7a10*/  LOP3.LUT R0, R3, R0, RZ, 0xfc, !PT ;  /* 0x0000000003007212 */ /* 0x000fc800078efcff */
[C---:B------:R-:W-:Y:S02]  /*7a20*/  LOP3.LUT R2, R0.reuse, 0xffff, RZ, 0xc0, !PT ;  /* 0x0000ffff00027812 */ /* 0x040fe400078ec0ff */
[----:B0-----:R-:W-:-:S04]  /*7a30*/  LOP3.LUT R3, R0, 0xffff, R5, 0x80, !PT ;  /* 0x0000ffff00037812 */ /* 0x001fc800078e8005 */
[----:B------:R-:W-:-:S13]  /*7a40*/  ISETP.NE.AND P0, PT, R3, R2, PT ;  /* 0x000000020300720c */ /* 0x000fda0003f05270 */
[----:B------:R-:W-:Y:S05]  /*7a50*/  @P0 BRA `(.L_x_9) ;  /* 0x0000000000500947 */ /* 0x000fea0003800000 */
[----:B------:R-:W-:Y:S02]  /*7a60*/  SHF.R.U32.HI R5, RZ, 0x10, R5 ;  /* 0x00000010ff057819 */ /* 0x000fe40000011605 */
[----:B------:R-:W-:-:S04]  /*7a70*/  SHF.R.U32.HI R2, RZ, 0x10, R0 ;  /* 0x00000010ff027819 */ /* 0x000fc80000011600 */
[----:B------:R-:W-:-:S04]  /*7a80*/  LOP3.LUT R5, R5, R2, RZ, 0xc0, !PT ;  /* 0x0000000205057212 */ /* 0x000fc800078ec0ff */
[----:B------:R-:W-:-:S13]  /*7a90*/  ISETP.NE.AND P0, PT, R5, R2, PT ;  /* 0x000000020500720c */ /* 0x000fda0003f05270 */
[----:B------:R-:W-:Y:S05]  /*7aa0*/  @P0 BRA `(.L_x_10) ;  /* 0x0000000000300947 */ /* 0x000fea0003800000 */
[----:B------:R-:W-:Y:S01]  /*7ab0*/  R2UR UR4, R0 ;  /* 0x00000000000472ca */ /* 0x000fe200000e0000 */
[----:B------:R-:W-:Y:S01]  /*7ac0*/  VOTEU.ANY UR5, UPT, PT ;  /* 0x0000000000057886 */ /* 0x000fe200038e0100 */
[----:B------:R-:W0:Y:S01]  /*7ad0*/  S2R R0, SR_LANEID ;  /* 0x0000000000007919 */ /* 0x000e220000000000 */
[----:B------:R-:W-:-:S10]  /*7ae0*/  UFLO.U32 UR5, UR5 ;  /* 0x00000005000572bd */ /* 0x000fd400080e0000 */
[----:B------:R-:W-:-:S06]  /*7af0*/  ULOP3.LUT UR4, URZ, UR4, URZ, 0x33, !UPT ;  /* 0x00000004ff047292 */ /* 0x000fcc000f8e33ff */
[----:B------:R-:W-:-:S04]  /*7b00*/  IMAD.U32 R2, RZ, RZ, UR4 ;  /* 0x00000004ff027e24 */ /* 0x000fc8000f8e00ff */
[----:B------:R-:W1:Y:S02]  /*7b10*/  REDUX UR7, R2 ;  /* 0x00000000020773c4 */ /* 0x000e640000000000 */
[----:B------:R2:W-:Y:S01]  /*7b20*/  UTCATOMSWS.AND URZ, UR4 ;  /* 0x0000000400ff79e3 */ /* 0x0005e20008000000 */
[----:B0-----:R-:W-:Y:S01]  /*7b30*/  ISETP.EQ.U32.AND P0, PT, R0, UR5, PT ;  /* 0x0000000500007c0c */ /* 0x001fe2000bf02070 */
[----:B-1----:R-:W-:-:S12]  /*7b40*/  IMAD.U32 R0, RZ, RZ, UR7 ;  /* 0x00000007ff007e24 */ /* 0x002fd8000f8e00ff */
[----:B------:R2:W-:Y:S01]  /*7b50*/  @P0 ATOMS.AND RZ, [UR6], R0 ;  /* 0x00000000ffff098c */ /* 0x0005e2000a800006 */
[----:B------:R-:W-:Y:S05]  /*7b60*/  BRA `(.L_x_8) ;  /* 0x0000000000147947 */ /* 0x000fea0003800000 */
.L_x_10:
[----:B------:R-:W-:-:S07]  /*7b70*/  MOV R2, 0x7b90 ;  /* 0x00007b9000027802 */ /* 0x000fce0000000f00 */
[----:B------:R-:W-:Y:S05]  /*7b80*/  CALL.REL.NOINC `($__internal_0_$__cuda_sm10x_tcgen05_guardrail_trap_col_being_dealloced_not_returned_by_alloc) ;  /* 0x0000000000207944 */ /* 0x000fea0003c00000 */
[----:B------:R-:W-:Y:S05]  /*7b90*/  BRA `(.L_x_8) ;  /* 0x0000000000087947 */ /* 0x000fea0003800000 */
.L_x_9:
[----:B------:R-:W-:-:S07]  /*7ba0*/  MOV R2, 0x7bc0 ;  /* 0x00007bc000027802 */ /* 0x000fce0000000f00 */
[----:B------:R-:W-:Y:S05]  /*7bb0*/  CALL.REL.NOINC `($__internal_2_$__cuda_sm10x_tcgen05_guardrail_trap_unallocated_columns_being_dealloced) ;  /* 0x00000000002c7944 */ /* 0x000fea0003c00000 */
.L_x_8:
[----:B------:R-:W-:Y:S01]  /*7bc0*/  NOP ;  /* 0x0000000000007918 */ /* 0x000fe20000000000 */
[----:B--2---:R-:W-:Y:S05]  /*7bd0*/  EXIT ;  /* 0x000000000000794d */ /* 0x004fea0003800000 */
.L_x_7:
[----:B------:R-:W0:Y:S02]  /*7be0*/  SYNCS.PHASECHK.TRANS64.TRYWAIT P0, [UR7+0x6000], RZ ;  /* 0x006000ffff0075a7 */ /* 0x000e240008001107 */
[----:B0-----:R-:W-:Y:S05]  /*7bf0*/  @!P0 BRA `(.L_x_7) ;  /* 0xfffffffc00f88947 */ /* 0x001fea000383ffff */
[----:B------:R-:W-:Y:S05]  /*7c00*/  BRA `(.L_x_11) ;  /* 0xffffffac00cc7947 */ /* 0x000fea000383ffff */
        .weak           $__internal_0_$__cuda_sm10x_tcgen05_guardrail_trap_col_being_dealloced_not_returned_by_alloc
        .type           $__internal_0_$__cuda_sm10x_tcgen05_guardrail_trap_col_being_dealloced_not_returned_by_alloc,@function
        .size           $__internal_0_$__cuda_sm10x_tcgen05_guardrail_trap_col_being_dealloced_not_returned_by_alloc,($__internal_1_$__cuda_sm10x_tcgen05_guardrail_trap_phase_invalid_during_alloc - $__internal_0_$__cuda_sm10x_tcgen05_guardrail_trap_col_being_dealloced_not_returned_by_alloc)
$__internal_0_$__cuda_sm10x_tcgen05_guardrail_trap_col_being_dealloced_not_returned_by_alloc:
[----:B------:R-:W-:Y:S05]  /*7c10*/  BPT.TRAP 0x1 ;  /* 0x000000040000795c */ /* 0x000fea0000300000 */
[----:B------:R-:W-:-:S04]  /*7c20*/  IMAD.MOV.U32 R3, RZ, RZ, 0x0 ;  /* 0x00000000ff037424 */ /* 0x000fc800078e00ff */
[----:B------:R-:W-:Y:S05]  /*7c30*/  RET.REL.NODEC R2 `(gluon_mma) ;  /* 0xffffff8002f07950 */ /* 0x000fea0003c3ffff */
        .weak           $__internal_1_$__cuda_sm10x_tcgen05_guardrail_trap_phase_invalid_during_alloc
        .type           $__internal_1_$__cuda_sm10x_tcgen05_guardrail_trap_phase_invalid_during_alloc,@function
        .size           $__internal_1_$__cuda_sm10x_tcgen05_guardrail_trap_phase_invalid_during_alloc,($__internal_2_$__cuda_sm10x_tcgen05_guardrail_trap_unallocated_columns_being_dealloced - $__internal_1_$__cuda_sm10x_tcgen05_guardrail_trap_phase_invalid_during_alloc)
$__internal_1_$__cuda_sm10x_tcgen05_guardrail_trap_phase_invalid_during_alloc:
[----:B------:R-:W-:Y:S05]  /*7c40*/  BPT.TRAP 0x1 ;  /* 0x000000040000795c */ /* 0x000fea0000300000 */
[----:B------:R-:W-:-:S04]  /*7c50*/  IMAD.MOV.U32 R3, RZ, RZ, 0x0 ;  /* 0x00000000ff037424 */ /* 0x000fc800078e00ff */
[----:B------:R-:W-:Y:S05]  /*7c60*/  RET.REL.NODEC R2 `(gluon_mma) ;  /* 0xffffff8002e47950 */ /* 0x000fea0003c3ffff */
        .weak           $__internal_2_$__cuda_sm10x_tcgen05_guardrail_trap_unallocated_columns_being_dealloced
        .type           $__internal_2_$__cuda_sm10x_tcgen05_guardrail_trap_unallocated_columns_being_dealloced,@function
        .size           $__internal_2_$__cuda_sm10x_tcgen05_guardrail_trap_unallocated_columns_being_dealloced,(.L_x_15 - $__internal_2_$__cuda_sm10x_tcgen05_guardrail_trap_unallocated_columns_being_dealloced)
$__internal_2_$__cuda_sm10x_tcgen05_guardrail_trap_unallocated_columns_being_dealloced:
[----:B------:R-:W-:Y:S05]  /*7c70*/  BPT.TRAP 0x1 ;  /* 0x000000040000795c */ /* 0x000fea0000300000 */
[----:B------:R-:W-:-:S04]  /*7c80*/  IMAD.MOV.U32 R3, RZ, RZ, 0x0 ;  /* 0x00000000ff037424 */ /* 0x000fc800078e00ff */
[----:B------:R-:W-:Y:S05]  /*7c90*/  RET.REL.NODEC R2 `(gluon_mma) ;  /* 0xffffff8002d87950 */ /* 0x000fea0003c3ffff */
.L_x_12:
[----:B------:R-:W-:-:S00]  /*7ca0*/  BRA `(.L_x_12) ;  /* 0xfffffffc00fc7947 */ /* 0x000fc0000383ffff */
[----:B------:R-:W-:-:S00]  /*7cb0*/  NOP ;  /* 0x0000000000007918 */ /* 0x000fc00000000000 */
        /* <DEDUP_REMOVED lines=12> */
.L_x_15:


//--------------------- .nv.shared.gluon_mma      --------------------------
	.section	.nv.shared.gluon_mma,"aw",@nobits
	.sectionflags	@""
	.align	16
	.zero		1024


//--------------------- .nv.shared.reserved.0     --------------------------
	.section	.nv.shared.reserved.0,"aw",@nobits
	.align	8
	.weak		__nv_reservedSMEM_offset_0_alias
	.size		__nv_reservedSMEM_offset_0_alias, 0, 64
	.other		__nv_reservedSMEM_offset_0_alias,@"STO_CUDA_RESERVED_SHARED STV_DEFAULT"
__nv_reservedSMEM_offset_0_alias:
	.zero		0
.nv.shared.reserved.0:
	.zero		64
	.weak		__nv_reservedSMEM_allocation_phase
	.type		__nv_reservedSMEM_allocation_phase,@object
	.size		__nv_reservedSMEM_allocation_phase,(.L_0 - __nv_reservedSMEM_allocation_phase)
__nv_reservedSMEM_allocation_phase:
	.zero		1
.L_0:
	.zero		7
	.weak		__nv_reservedSMEM_devtool_atexit_pc
	.type		__nv_reservedSMEM_devtool_atexit_pc,@object
	.size		__nv_reservedSMEM_devtool_atexit_pc,(__nv_reservedSMEM_allocation_mask - __nv_reservedSMEM_devtool_atexit_pc)
__nv_reservedSMEM_devtool_atexit_pc:
	.zero		8
	.weak		__nv_reservedSMEM_allocation_mask
	.type		__nv_reservedSMEM_allocation_mask,@object
	.size		__nv_reservedSMEM_allocation_mask,(.L_2 - __nv_reservedSMEM_allocation_mask)
__nv_reservedSMEM_allocation_mask:
	.zero		4
.L_2:


//--------------------- .nv.constant0.gluon_mma   --------------------------
	.section	.nv.constant0.gluon_mma,"a",@progbits
	.sectionflags	@""
	.align	4
.nv.constant0.gluon_mma:
	.zero		936


//--------------------- SYMBOLS --------------------------

	.type		.nv.reservedSmem.offset0,@object
	.size		.nv.reservedSmem.offset0,0x4
	.type		.nv.reservedSmem.cap,@object
	.size		.nv.reservedSmem.cap,0x4
